// auto-generated by cutlass_sweep.conv — config: {"arch": "sm_100", "cluster_m": 2, "cluster_n": 1, "conv_kind": "fprop", "dtype": "fp16", "ndim": 2, "tile_k": 64, "tile_m": 256, "tile_n": 128}
#include "cutlass/cutlass.h"
#include "cute/tensor.hpp"
#include "cutlass/kernel_hardware_info.hpp"
#include "cutlass/conv/convolution.h"
#include "cutlass/conv/dispatch_policy.hpp"
#include "cutlass/conv/collective/collective_builder.hpp"
#include "cutlass/conv/kernel/conv_universal.hpp"
#include "cutlass/conv/device/conv_universal_adapter.hpp"
#include "cutlass/epilogue/collective/collective_builder.hpp"

using namespace cute;
using Elem = cutlass::half_t;
using Acc  = float;
using LayoutAB = cutlass::layout::TensorNHWC;
using LayoutC  = cutlass::layout::TensorNHWC;
constexpr auto ConvOp = cutlass::conv::Operator::kFprop;
using TileShape    = Shape<_256, _128, Shape<_64>>;
using ClusterShape = Shape<_2, _1, _1>;

using CollectiveEpilogue = typename cutlass::epilogue::collective::CollectiveBuilder<
    cutlass::arch::Sm100, cutlass::arch::OpClassTensorOp,
    TileShape, ClusterShape,
    cutlass::epilogue::collective::EpilogueTileAuto,
    Acc, Acc,
    Elem, LayoutC, 128 / cutlass::sizeof_bits<Elem>::value,
    Elem, LayoutC, 128 / cutlass::sizeof_bits<Elem>::value,
    cutlass::epilogue::collective::EpilogueScheduleAuto
  >::CollectiveOp;

using CollectiveMainloop = typename cutlass::conv::collective::CollectiveBuilder<
    cutlass::arch::Sm100, cutlass::arch::OpClassTensorOp, ConvOp,
    Elem, LayoutAB, 128 / cutlass::sizeof_bits<Elem>::value,
    Elem, LayoutAB, 128 / cutlass::sizeof_bits<Elem>::value,
    Acc,
    TileShape, ClusterShape,
    cutlass::conv::collective::StageCountAutoCarveout<
        static_cast<int>(sizeof(typename CollectiveEpilogue::SharedStorage))>,
    cutlass::conv::collective::KernelScheduleAuto
  >::CollectiveOp;

using ProblemShape = cutlass::conv::ConvProblemShape<
    ConvOp, CollectiveMainloop::DispatchPolicy::NumSpatialDimensions>;
using ConvKernel = cutlass::conv::kernel::ConvUniversal<
    ProblemShape, CollectiveMainloop, CollectiveEpilogue>;
using Conv = cutlass::conv::device::ConvUniversalAdapter<ConvKernel>;

auto* _anchor = &cutlass::device_kernel<ConvKernel>;


// ===== COMPILED SASS (sm_100a) =====

	.target	sm_100a

	.elftype	@"ET_EXEC"


//--------------------- .note.nv.tkinfo           --------------------------
	.section	.note.nv.tkinfo,"",@"SHT_NOTE"
	.sectionflags	@"SHF_NOTE_NV_TKINFO"
	.tkinfo
        /*0018*/ 	.word	0x00000002
        /*0030*/ 	.string	""
        /*0030*/ 	.string	"ptxas"
        /*0030*/ 	.string	"Cuda compilation tools, release 13.0, V13.0.88"
        /*0030*/ 	.string	"Build cuda_13.0.r13.0/compiler.36424714_0"
        /*0030*/ 	.string	"-arch sm_100a -m 64 "



//--------------------- .note.nv.cuinfo           --------------------------
	.section	.note.nv.cuinfo,"",@"SHT_NOTE"
	.sectionflags	@"SHF_NOTE_NV_CUINFO"
        /*0018*/ 	.short	0x0002
        /*001a*/ 	.short	0x0064
        /*001c*/ 	.short	0x0082
	.zero		2


//--------------------- .nv.info                  --------------------------
	.section	.nv.info,"",@"SHT_CUDA_INFO"
	.align	4


	//----- nvinfo : EIATTR_REGCOUNT
	.align		4
        /*0000*/ 	.byte	0x04, 0x2f
        /*0002*/ 	.short	(.L_19 - .L_18)
	.align		4
.L_18:
        /*0004*/ 	.word	index@(_ZN7cutlass13device_kernelINS_4conv6kernel13ConvUniversalINS1_16ConvProblemShapeILNS1_8OperatorE0ELi2EEENS1_10collective14CollectiveConvINS1_47MainloopSm100TmaUmmaWarpSpecializedImplicitGemmILS5_0ELi8ELi2ELi1ELi2EN4cute5tupleIJNSA_1CILi2EEENSC_ILi1EEESE_EEEEENSB_IJNSC_ILi256EEENSC_ILi128EEENSB_IJNSC_ILi64EEEEEEEEENS_6half_tESM_NSA_8TiledMMAINSA_8MMA_AtomIJNSA_26SM100_MMA_F16BF16_2x1SM_SSISM_SM_fLi256ELi128ELNSA_4UMMA5MajorE0ELSR_0ELNSQ_7ScaleInE0ELSS_0EEEEEENSA_6LayoutINSB_IJSE_SE_SE_EEENSB_IJNSC_ILi0EEESX_SX_EEEEENSB_IJNSA_10UnderscoreES10_S10_EEEEENS7_6detail27Sm100ImplicitGemmTileTraitsINSA_25SM100_TMA_2SM_LOAD_IM2COLENSA_14ComposedLayoutINSA_7SwizzleILi3ELi4ELi3EEENSA_18smem_ptr_flag_bitsILi16EEENSV_INSB_IJNSC_ILi8EEESJ_EEENSB_IJSJ_SE_EEEEEEEvEENS14_INSA_18SM100_TMA_2SM_LOADES1F_vEEEENS_8epilogue10collective18CollectiveEpilogueINS1K_23Sm100TmaWarpSpecializedILi4ELi2ELi32ELb1ELb0EEEJNSB_IJSI_SI_SK_EEENSB_IJNSV_ISI_SE_EENSV_INSC_ILi32EEESE_EEEEESM_NSB_IJNSB_IJlllEEESE_SX_EEESM_S1V_NS1K_6fusion15FusionCallbacksIS1O_NS1W_17LinearCombinationISM_fSM_fLNS_15FloatRoundStyleE2EEES1P_S1T_JEEENSA_5SM1004TMEM4LOAD26SM100_TMEM_LOAD_32dp32b32xENSA_20SM90_TMA_LOAD_IM2COLENS16_INS17_ILi2ELi4ELi3EEES1A_NSV_INSB_IJS1B_S1R_EEENSB_IJS1R_SE_EEEEEEENSA_39AutoVectorizingCopyWithAssumedAlignmentILi128EEENSA_21SM90_TMA_STORE_IM2COLES2B_S2D_S2D_EEEvvEEEEvNT_6ParamsE)
        /*0008*/ 	.word	0x0000007e


	//----- nvinfo : EIATTR_FRAME_SIZE
	.align		4
.L_19:
        /*000c*/ 	.byte	0x04, 0x11
        /*000e*/ 	.short	(.L_21 - .L_20)
	.align		4
.L_20:
        /*0010*/ 	.word	index@($__internal_2_$__cuda_sm10x_tcgen05_guardrail_trap_unallocated_columns_being_dealloced)
        /*0014*/ 	.word	0x00000008


	//----- nvinfo : EIATTR_FRAME_SIZE
	.align		4
.L_21:
        /*0018*/ 	.byte	0x04, 0x11
        /*001a*/ 	.short	(.L_23 - .L_22)
	.align		4
.L_22:
        /*001c*/ 	.word	index@($__internal_1_$__cuda_sm10x_tcgen05_guardrail_trap_phase_invalid_during_alloc)
        /*0020*/ 	.word	0x00000008


	//----- nvinfo : EIATTR_FRAME_SIZE
	.align		4
.L_23:
        /*0024*/ 	.byte	0x04, 0x11
        /*0026*/ 	.short	(.L_25 - .L_24)
	.align		4
.L_24:
        /*0028*/ 	.word	index@($__internal_0_$__cuda_sm10x_tcgen05_guardrail_trap_col_being_dealloced_not_returned_by_alloc)
        /*002c*/ 	.word	0x00000008


	//----- nvinfo : EIATTR_FRAME_SIZE
	.align		4
.L_25:
        /*0030*/ 	.byte	0x04, 0x11
        /*0032*/ 	.short	(.L_27 - .L_26)
	.align		4
.L_26:
        /*0034*/ 	.word	index@(_ZN7cutlass13device_kernelINS_4conv6kernel13ConvUniversalINS1_16ConvProblemShapeILNS1_8OperatorE0ELi2EEENS1_10collective14CollectiveConvINS1_47MainloopSm100TmaUmmaWarpSpecializedImplicitGemmILS5_0ELi8ELi2ELi1ELi2EN4cute5tupleIJNSA_1CILi2EEENSC_ILi1EEESE_EEEEENSB_IJNSC_ILi256EEENSC_ILi128EEENSB_IJNSC_ILi64EEEEEEEEENS_6half_tESM_NSA_8TiledMMAINSA_8MMA_AtomIJNSA_26SM100_MMA_F16BF16_2x1SM_SSISM_SM_fLi256ELi128ELNSA_4UMMA5MajorE0ELSR_0ELNSQ_7ScaleInE0ELSS_0EEEEEENSA_6LayoutINSB_IJSE_SE_SE_EEENSB_IJNSC_ILi0EEESX_SX_EEEEENSB_IJNSA_10UnderscoreES10_S10_EEEEENS7_6detail27Sm100ImplicitGemmTileTraitsINSA_25SM100_TMA_2SM_LOAD_IM2COLENSA_14ComposedLayoutINSA_7SwizzleILi3ELi4ELi3EEENSA_18smem_ptr_flag_bitsILi16EEENSV_INSB_IJNSC_ILi8EEESJ_EEENSB_IJSJ_SE_EEEEEEEvEENS14_INSA_18SM100_TMA_2SM_LOADES1F_vEEEENS_8epilogue10collective18CollectiveEpilogueINS1K_23Sm100TmaWarpSpecializedILi4ELi2ELi32ELb1ELb0EEEJNSB_IJSI_SI_SK_EEENSB_IJNSV_ISI_SE_EENSV_INSC_ILi32EEESE_EEEEESM_NSB_IJNSB_IJlllEEESE_SX_EEESM_S1V_NS1K_6fusion15FusionCallbacksIS1O_NS1W_17LinearCombinationISM_fSM_fLNS_15FloatRoundStyleE2EEES1P_S1T_JEEENSA_5SM1004TMEM4LOAD26SM100_TMEM_LOAD_32dp32b32xENSA_20SM90_TMA_LOAD_IM2COLENS16_INS17_ILi2ELi4ELi3EEES1A_NSV_INSB_IJS1B_S1R_EEENSB_IJS1R_SE_EEEEEEENSA_39AutoVectorizingCopyWithAssumedAlignmentILi128EEENSA_21SM90_TMA_STORE_IM2COLES2B_S2D_S2D_EEEvvEEEEvNT_6ParamsE)
        /*0038*/ 	.word	0x00000008


	//----- nvinfo : EIATTR_MIN_STACK_SIZE
	.align		4
.L_27:
        /*003c*/ 	.byte	0x04, 0x12
        /*003e*/ 	.short	(.L_29 - .L_28)
	.align		4
.L_28:
        /*0040*/ 	.word	index@(_ZN7cutlass13device_kernelINS_4conv6kernel13ConvUniversalINS1_16ConvProblemShapeILNS1_8OperatorE0ELi2EEENS1_10collective14CollectiveConvINS1_47MainloopSm100TmaUmmaWarpSpecializedImplicitGemmILS5_0ELi8ELi2ELi1ELi2EN4cute5tupleIJNSA_1CILi2EEENSC_ILi1EEESE_EEEEENSB_IJNSC_ILi256EEENSC_ILi128EEENSB_IJNSC_ILi64EEEEEEEEENS_6half_tESM_NSA_8TiledMMAINSA_8MMA_AtomIJNSA_26SM100_MMA_F16BF16_2x1SM_SSISM_SM_fLi256ELi128ELNSA_4UMMA5MajorE0ELSR_0ELNSQ_7ScaleInE0ELSS_0EEEEEENSA_6LayoutINSB_IJSE_SE_SE_EEENSB_IJNSC_ILi0EEESX_SX_EEEEENSB_IJNSA_10UnderscoreES10_S10_EEEEENS7_6detail27Sm100ImplicitGemmTileTraitsINSA_25SM100_TMA_2SM_LOAD_IM2COLENSA_14ComposedLayoutINSA_7SwizzleILi3ELi4ELi3EEENSA_18smem_ptr_flag_bitsILi16EEENSV_INSB_IJNSC_ILi8EEESJ_EEENSB_IJSJ_SE_EEEEEEEvEENS14_INSA_18SM100_TMA_2SM_LOADES1F_vEEEENS_8epilogue10collective18CollectiveEpilogueINS1K_23Sm100TmaWarpSpecializedILi4ELi2ELi32ELb1ELb0EEEJNSB_IJSI_SI_SK_EEENSB_IJNSV_ISI_SE_EENSV_INSC_ILi32EEESE_EEEEESM_NSB_IJNSB_IJlllEEESE_SX_EEESM_S1V_NS1K_6fusion15FusionCallbacksIS1O_NS1W_17LinearCombinationISM_fSM_fLNS_15FloatRoundStyleE2EEES1P_S1T_JEEENSA_5SM1004TMEM4LOAD26SM100_TMEM_LOAD_32dp32b32xENSA_20SM90_TMA_LOAD_IM2COLENS16_INS17_ILi2ELi4ELi3EEES1A_NSV_INSB_IJS1B_S1R_EEENSB_IJS1R_SE_EEEEEEENSA_39AutoVectorizingCopyWithAssumedAlignmentILi128EEENSA_21SM90_TMA_STORE_IM2COLES2B_S2D_S2D_EEEvvEEEEvNT_6ParamsE)
        /*0044*/ 	.word	0x00000008
.L_29:


//--------------------- .nv.compat                --------------------------
	.section	.nv.compat,"",@"SHT_CUDA_COMPAT_INFO"
	.align	4
        /*0000*/ 	.byte	0x02, 0x09, 0x01, 0x00, 0x02, 0x02, 0x02, 0x00, 0x02, 0x05, 0x05, 0x00, 0x03, 0x07, 0x01, 0x01
        /*0010*/ 	.byte	0x02, 0x03, 0x01, 0x00, 0x02, 0x06, 0x01, 0x00, 0x04, 0x0b, 0x08, 0x00, 0x09, 0x00, 0x00, 0x00
        /*0020*/ 	.byte	0x00, 0x00, 0x00, 0x00


//--------------------- .nv.info._ZN7cutlass13device_kernelINS_4conv6kernel13ConvUniversalINS1_16ConvProblemShapeILNS1_8OperatorE0ELi2EEENS1_10collective14CollectiveConvINS1_47MainloopSm100TmaUmmaWarpSpecializedImplicitGemmILS5_0ELi8ELi2ELi1ELi2EN4cute5tupleIJNSA_1CILi2EEENSC_ILi1EEESE_EEEEENSB_IJNSC_ILi256EEENSC_ILi128EEENSB_IJNSC_ILi64EEEEEEEEENS_6half_tESM_NSA_8TiledMMAINSA_8MMA_AtomIJNSA_26SM100_MMA_F16BF16_2x1SM_SSISM_SM_fLi256ELi128ELNSA_4UMMA5MajorE0ELSR_0ELNSQ_7ScaleInE0ELSS_0EEEEEENSA_6LayoutINSB_IJSE_SE_SE_EEENSB_IJNSC_ILi0EEESX_SX_EEEEENSB_IJNSA_10UnderscoreES10_S10_EEEEENS7_6detail27Sm100ImplicitGemmTileTraitsINSA_25SM100_TMA_2SM_LOAD_IM2COLENSA_14ComposedLayoutINSA_7SwizzleILi3ELi4ELi3EEENSA_18smem_ptr_flag_bitsILi16EEENSV_INSB_IJNSC_ILi8EEESJ_EEENSB_IJSJ_SE_EEEEEEEvEENS14_INSA_18SM100_TMA_2SM_LOADES1F_vEEEENS_8epilogue10collective18CollectiveEpilogueINS1K_23Sm100TmaWarpSpecializedILi4ELi2ELi32ELb1ELb0EEEJNSB_IJSI_SI_SK_EEENSB_IJNSV_ISI_SE_EENSV_INSC_ILi32EEESE_EEEEESM_NSB_IJNSB_IJlllEEESE_SX_EEESM_S1V_NS1K_6fusion15FusionCallbacksIS1O_NS1W_17LinearCombinationISM_fSM_fLNS_15FloatRoundStyleE2EEES1P_S1T_JEEENSA_5SM1004TMEM4LOAD26SM100_TMEM_LOAD_32dp32b32xENSA_20SM90_TMA_LOAD_IM2COLENS16_INS17_ILi2ELi4ELi3EEES1A_NSV_INSB_IJS1B_S1R_EEENSB_IJS1R_SE_EEEEEEENSA_39AutoVectorizingCopyWithAssumedAlignmentILi128EEENSA_21SM90_TMA_STORE_IM2COLES2B_S2D_S2D_EEEvvEEEEvNT_6ParamsE --------------------------
	.section	.nv.info._ZN7cutlass13device_kernelINS_4conv6kernel13ConvUniversalINS1_16ConvProblemShapeILNS1_8OperatorE0ELi2EEENS1_10collective14CollectiveConvINS1_47MainloopSm100TmaUmmaWarpSpecializedImplicitGemmILS5_0ELi8ELi2ELi1ELi2EN4cute5tupleIJNSA_1CILi2EEENSC_ILi1EEESE_EEEEENSB_IJNSC_ILi256EEENSC_ILi128EEENSB_IJNSC_ILi64EEEEEEEEENS_6half_tESM_NSA_8TiledMMAINSA_8MMA_AtomIJNSA_26SM100_MMA_F16BF16_2x1SM_SSISM_SM_fLi256ELi128ELNSA_4UMMA5MajorE0ELSR_0ELNSQ_7ScaleInE0ELSS_0EEEEEENSA_6LayoutINSB_IJSE_SE_SE_EEENSB_IJNSC_ILi0EEESX_SX_EEEEENSB_IJNSA_10UnderscoreES10_S10_EEEEENS7_6detail27Sm100ImplicitGemmTileTraitsINSA_25SM100_TMA_2SM_LOAD_IM2COLENSA_14ComposedLayoutINSA_7SwizzleILi3ELi4ELi3EEENSA_18smem_ptr_flag_bitsILi16EEENSV_INSB_IJNSC_ILi8EEESJ_EEENSB_IJSJ_SE_EEEEEEEvEENS14_INSA_18SM100_TMA_2SM_LOADES1F_vEEEENS_8epilogue10collective18CollectiveEpilogueINS1K_23Sm100TmaWarpSpecializedILi4ELi2ELi32ELb1ELb0EEEJNSB_IJSI_SI_SK_EEENSB_IJNSV_ISI_SE_EENSV_INSC_ILi32EEESE_EEEEESM_NSB_IJNSB_IJlllEEESE_SX_EEESM_S1V_NS1K_6fusion15FusionCallbacksIS1O_NS1W_17LinearCombinationISM_fSM_fLNS_15FloatRoundStyleE2EEES1P_S1T_JEEENSA_5SM1004TMEM4LOAD26SM100_TMEM_LOAD_32dp32b32xENSA_20SM90_TMA_LOAD_IM2COLENS16_INS17_ILi2ELi4ELi3EEES1A_NSV_INSB_IJS1B_S1R_EEENSB_IJS1R_SE_EEEEEEENSA_39AutoVectorizingCopyWithAssumedAlignmentILi128EEENSA_21SM90_TMA_STORE_IM2COLES2B_S2D_S2D_EEEvvEEEEvNT_6ParamsE,"",@"SHT_CUDA_INFO"
	.sectionflags	@""
	.align	4


	//----- nvinfo : EIATTR_CUDA_API_VERSION
	.align		4
        /*0000*/ 	.byte	0x04, 0x37
        /*0002*/ 	.short	(.L_31 - .L_30)
.L_30:
        /*0004*/ 	.word	0x00000082


	//----- nvinfo : EIATTR_KPARAM_INFO
	.align		4
.L_31:
        /*0008*/ 	.byte	0x04, 0x17
        /*000a*/ 	.short	(.L_33 - .L_32)
.L_32:
        /*000c*/ 	.word	0x00000000
        /*0010*/ 	.short	0x0000
        /*0012*/ 	.short	0x0000
        /*0014*/ 	.byte	0x00, 0xf0, 0x01, 0x20


	//----- nvinfo : EIATTR_AT_ENTRY_FRAGMENTS
	.align		4
.L_33:
        /*0018*/ 	.byte	0x04, 0x4f
        /*001a*/ 	.short	(.L_35 - .L_34)


	//   ....[0]....
.L_34:
        /*001c*/ 	.word	0x00000007


	//----- nvinfo : EIATTR_RESERVED_SMEM_USED
	.align		4
.L_35:
        /*0020*/ 	.byte	0x01, 0x41
	.zero		2


	//----- nvinfo : EIATTR_SPARSE_MMA_MASK
	.align		4
        /*0024*/ 	.byte	0x03, 0x50
        /*0026*/ 	.short	0x0000


	//----- nvinfo : EIATTR_TCGEN05_2CTA_USED
	.align		4
        /*0028*/ 	.byte	0x01, 0x52
	.zero		2


	//----- nvinfo : EIATTR_MAXREG_COUNT
	.align		4
        /*002c*/ 	.byte	0x03, 0x1b
        /*002e*/ 	.short	0x00ff


	//----- nvinfo : EIATTR_NUM_BARRIERS
	.align		4
        /*0030*/ 	.byte	0x02, 0x4c
        /*0032*/ 	.byte	0x07
	.zero		1


	//----- nvinfo : EIATTR_EXTERNS
	.align		4
        /*0034*/ 	.byte	0x04, 0x0f
        /*0036*/ 	.short	(.L_37 - .L_36)


	//   ....[0]....
	.align		4
.L_36:
        /*0038*/ 	.word	index@(__assertfail)


	//----- nvinfo : EIATTR_MERCURY_ISA_VERSION
	.align		4
.L_37:
        /*003c*/ 	.byte	0x03, 0x5f
        /*003e*/ 	.short	0x0101


	//----- nvinfo : EIATTR_INT_WARP_WIDE_INSTR_OFFSETS
	.align		4
        /*0040*/ 	.byte	0x04, 0x31
        /*0042*/ 	.short	(.L_39 - .L_38)


	//   ....[0]....
.L_38:
        /*0044*/ 	.word	0x00000cd0


	//   ....[1]....
        /*0048*/ 	.word	0x00000d80


	//   ....[2]....
        /*004c*/ 	.word	0x000044b0


	//   ....[3]....
        /*0050*/ 	.word	0x000044d0


	//   ....[4]....
        /*0054*/ 	.word	0x00004500


	//   ....[5]....
        /*0058*/ 	.word	0x000051b0


	//   ....[6]....
        /*005c*/ 	.word	0x00005230


	//   ....[7]....
        /*0060*/ 	.word	0x000052f0


	//   ....[8]....
        /*0064*/ 	.word	0x000053b0


	//   ....[9]....
        /*0068*/ 	.word	0x00005470


	//   ....[10]....
        /*006c*/ 	.word	0x00005550


	//   ....[11]....
        /*0070*/ 	.word	0x00005610


	//   ....[12]....
        /*0074*/ 	.word	0x00005710


	//----- nvinfo : EIATTR_COOP_GROUP_MASK_REGIDS
	.align		4
.L_39:
        /*0078*/ 	.byte	0x04, 0x29
        /*007a*/ 	.short	(.L_41 - .L_40)


	//   ....[0]....
.L_40:
        /*007c*/ 	.word	0xffffffff


	//   ....[1]....
        /*0080*/ 	.word	0xffffffff


	//   ....[2]....
        /*0084*/ 	.word	0xffffffff


	//   ....[3]....
        /*0088*/ 	.word	0xffffffff


	//   ....[4]....
        /*008c*/ 	.word	0xffffffff


	//   ....[5]....
        /*0090*/ 	.word	0xffffffff


	//   ....[6]....
        /*0094*/ 	.word	0xffffffff


	//   ....[7]....
        /*0098*/ 	.word	0xffffffff


	//   ....[8]....
        /*009c*/ 	.word	0xffffffff


	//   ....[9]....
        /*00a0*/ 	.word	0xffffffff


	//   ....[10]....
        /*00a4*/ 	.word	0xffffffff


	//   ....[11]....
        /*00a8*/ 	.word	0xffffffff


	//   ....[12]....
        /*00ac*/ 	.word	0xffffffff


	//----- nvinfo : EIATTR_COOP_GROUP_INSTR_OFFSETS
	.align		4
.L_41:
        /*00b0*/ 	.byte	0x04, 0x28
        /*00b2*/ 	.short	(.L_43 - .L_42)


	//   ....[0]....
.L_42:
        /*00b4*/ 	.word	0x000000d0


	//   ....[1]....
        /*00b8*/ 	.word	0x00000540


	//   ....[2]....
        /*00bc*/ 	.word	0x00000760


	//   ....[3]....
        /*00c0*/ 	.word	0x00000900


	//   ....[4]....
        /*00c4*/ 	.word	0x00000a00


	//   ....[5]....
        /*00c8*/ 	.word	0x00000b50


	//   ....[6]....
        /*00cc*/ 	.word	0x00000df0


	//   ....[7]....
        /*00d0*/ 	.word	0x000024b0


	//   ....[8]....
        /*00d4*/ 	.word	0x00003380


	//   ....[9]....
        /*00d8*/ 	.word	0x00003850


	//   ....[10]....
        /*00dc*/ 	.word	0x00003880


	//   ....[11]....
        /*00e0*/ 	.word	0x000043d0


	//   ....[12]....
        /*00e4*/ 	.word	0x000045d0


	//----- nvinfo : EIATTR_VRC_CTA_INIT_COUNT
	.align		4
.L_43:
        /*00e8*/ 	.byte	0x02, 0x4a
        /*00ea*/ 	.byte	0x80
	.zero		1


	//----- nvinfo : EIATTR_SYSCALL_OFFSETS
	.align		4
        /*00ec*/ 	.byte	0x04, 0x46
        /*00ee*/ 	.short	(.L_45 - .L_44)


	//   ....[0]....
.L_44:
        /*00f0*/ 	.word	0x00006360


	//   ....[1]....
        /*00f4*/ 	.word	0x00006450


	//   ....[2]....
        /*00f8*/ 	.word	0x00006da0


	//   ....[3]....
        /*00fc*/ 	.word	0x00007a40


	//   ....[4]....
        /*0100*/ 	.word	0x000086b0


	//   ....[5]....
        /*0104*/ 	.word	0x00009310


	//----- nvinfo : EIATTR_MBARRIER_INSTR_OFFSETS
	.align		4
.L_45:
        /*0108*/ 	.byte	0x04, 0x39
        /*010a*/ 	.short	(.L_47 - .L_46)


	//   ....[0]....
.L_46:
        /*010c*/ 	.word	0x00000650
        /*0110*/ 	.word	0x000000ff
        /*0114*/ 	.word	0x00000000
        /*0118*/ 	.short	0x0100
        /*011a*/ 	.byte	0x04
	.zero		1


	//   ....[1]....
        /*011c*/ 	.word	0x00000660
        /*0120*/ 	.word	0x000000ff
        /*0124*/ 	.word	0x00000040
        /*0128*/ 	.short	0x0100
        /*012a*/ 	.byte	0x04
	.zero		1


	//   ....[2]....
        /*012c*/ 	.word	0x00000670
        /*0130*/ 	.word	0x000000ff
        /*0134*/ 	.word	0x00000008
        /*0138*/ 	.short	0x0100
        /*013a*/ 	.byte	0x04
	.zero		1


	//   ....[3]....
        /*013c*/ 	.word	0x00000680
        /*0140*/ 	.word	0x000000ff
        /*0144*/ 	.word	0x00000048
        /*0148*/ 	.short	0x0100
        /*014a*/ 	.byte	0x04
	.zero		1


	//   ....[4]....
        /*014c*/ 	.word	0x00000690
        /*0150*/ 	.word	0x000000ff
        /*0154*/ 	.word	0x00000010
        /*0158*/ 	.short	0x0100
        /*015a*/ 	.byte	0x04
	.zero		1


	//   ....[5]....
        /*015c*/ 	.word	0x000006a0
        /*0160*/ 	.word	0x000000ff
        /*0164*/ 	.word	0x00000050
        /*0168*/ 	.short	0x0100
        /*016a*/ 	.byte	0x04
	.zero		1


	//   ....[6]....
        /*016c*/ 	.word	0x000006b0
        /*0170*/ 	.word	0x000000ff
        /*0174*/ 	.word	0x00000018
        /*0178*/ 	.short	0x0100
        /*017a*/ 	.byte	0x04
	.zero		1


	//   ....[7]....
        /*017c*/ 	.word	0x000006c0
        /*0180*/ 	.word	0x000000ff
        /*0184*/ 	.word	0x00000058
        /*0188*/ 	.short	0x0100
        /*018a*/ 	.byte	0x04
	.zero		1


	//   ....[8]....
        /*018c*/ 	.word	0x000006d0
        /*0190*/ 	.word	0x000000ff
        /*0194*/ 	.word	0x00000020
        /*0198*/ 	.short	0x0100
        /*019a*/ 	.byte	0x04
	.zero		1


	//   ....[9]....
        /*019c*/ 	.word	0x000006e0
        /*01a0*/ 	.word	0x000000ff
        /*01a4*/ 	.word	0x00000060
        /*01a8*/ 	.short	0x0100
        /*01aa*/ 	.byte	0x04
	.zero		1


	//   ....[10]....
        /*01ac*/ 	.word	0x000006f0
        /*01b0*/ 	.word	0x000000ff
        /*01b4*/ 	.word	0x00000028
        /*01b8*/ 	.short	0x0100
        /*01ba*/ 	.byte	0x04
	.zero		1


	//   ....[11]....
        /*01bc*/ 	.word	0x00000700
        /*01c0*/ 	.word	0x000000ff
        /*01c4*/ 	.word	0x00000068
        /*01c8*/ 	.short	0x0100
        /*01ca*/ 	.byte	0x04
	.zero		1


	//   ....[12]....
        /*01cc*/ 	.word	0x00000710
        /*01d0*/ 	.word	0x000000ff
        /*01d4*/ 	.word	0x00000030
        /*01d8*/ 	.short	0x0100
        /*01da*/ 	.byte	0x04
	.zero		1


	//   ....[13]....
        /*01dc*/ 	.word	0x00000720
        /*01e0*/ 	.word	0x000000ff
        /*01e4*/ 	.word	0x00000070
        /*01e8*/ 	.short	0x0100
        /*01ea*/ 	.byte	0x04
	.zero		1


	//   ....[14]....
        /*01ec*/ 	.word	0x00000730
        /*01f0*/ 	.word	0x000000ff
        /*01f4*/ 	.word	0x00000038
        /*01f8*/ 	.short	0x0100
        /*01fa*/ 	.byte	0x04
	.zero		1


	//   ....[15]....
        /*01fc*/ 	.word	0x00000740
        /*0200*/ 	.word	0x000000ff
        /*0204*/ 	.word	0x00000078
        /*0208*/ 	.short	0x0100
        /*020a*/ 	.byte	0x04
	.zero		1


	//   ....[16]....
        /*020c*/ 	.word	0x00000870
        /*0210*/ 	.word	0x000000ff
        /*0214*/ 	.word	0x00000080
        /*0218*/ 	.short	0x0100
        /*021a*/ 	.byte	0x04
	.zero		1


	//   ....[17]....
        /*021c*/ 	.word	0x00000880
        /*0220*/ 	.word	0x000000ff
        /*0224*/ 	.word	0x000000a0
        /*0228*/ 	.short	0x0100
        /*022a*/ 	.byte	0x04
	.zero		1


	//   ....[18]....
        /*022c*/ 	.word	0x00000890
        /*0230*/ 	.word	0x000000ff
        /*0234*/ 	.word	0x00000088
        /*0238*/ 	.short	0x0100
        /*023a*/ 	.byte	0x04
	.zero		1


	//   ....[19]....
        /*023c*/ 	.word	0x000008a0
        /*0240*/ 	.word	0x000000ff
        /*0244*/ 	.word	0x000000a8
        /*0248*/ 	.short	0x0100
        /*024a*/ 	.byte	0x04
	.zero		1


	//   ....[20]....
        /*024c*/ 	.word	0x000008b0
        /*0250*/ 	.word	0x000000ff
        /*0254*/ 	.word	0x00000090
        /*0258*/ 	.short	0x0100
        /*025a*/ 	.byte	0x04
	.zero		1


	//   ....[21]....
        /*025c*/ 	.word	0x000008c0
        /*0260*/ 	.word	0x000000ff
        /*0264*/ 	.word	0x000000b0
        /*0268*/ 	.short	0x0100
        /*026a*/ 	.byte	0x04
	.zero		1


	//   ....[22]....
        /*026c*/ 	.word	0x000008d0
        /*0270*/ 	.word	0x000000ff
        /*0274*/ 	.word	0x00000098
        /*0278*/ 	.short	0x0100
        /*027a*/ 	.byte	0x04
	.zero		1


	//   ....[23]....
        /*027c*/ 	.word	0x000008e0
        /*0280*/ 	.word	0x000000ff
        /*0284*/ 	.word	0x000000b8
        /*0288*/ 	.short	0x0100
        /*028a*/ 	.byte	0x04
	.zero		1


	//   ....[24]....
        /*028c*/ 	.word	0x000009d0
        /*0290*/ 	.word	0x000000ff
        /*0294*/ 	.word	0x000000c0
        /*0298*/ 	.short	0x0100
        /*029a*/ 	.byte	0x04
	.zero		1


	//   ....[25]....
        /*029c*/ 	.word	0x000009e0
        /*02a0*/ 	.word	0x000000ff
        /*02a4*/ 	.word	0x000000c8
        /*02a8*/ 	.short	0x0100
        /*02aa*/ 	.byte	0x04
	.zero		1


	//   ....[26]....
        /*02ac*/ 	.word	0x00000b20
        /*02b0*/ 	.word	0x000000ff
        /*02b4*/ 	.word	0x000000d0
        /*02b8*/ 	.short	0x0100
        /*02ba*/ 	.byte	0x06
	.zero		1


	//   ....[27]....
        /*02bc*/ 	.word	0x00000b30
        /*02c0*/ 	.word	0x000000ff
        /*02c4*/ 	.word	0x000000d8
        /*02c8*/ 	.short	0x0100
        /*02ca*/ 	.byte	0x06
	.zero		1


	//   ....[28]....
        /*02cc*/ 	.word	0x00000c70
        /*02d0*/ 	.word	0x000000ff
        /*02d4*/ 	.word	0x000000e0
        /*02d8*/ 	.short	0x0100
        /*02da*/ 	.byte	0x04
	.zero		1


	//   ....[29]....
        /*02dc*/ 	.word	0x00000c80
        /*02e0*/ 	.word	0x000000ff
        /*02e4*/ 	.word	0x000000f0
        /*02e8*/ 	.short	0x0100
        /*02ea*/ 	.byte	0x04
	.zero		1


	//   ....[30]....
        /*02ec*/ 	.word	0x00000c90
        /*02f0*/ 	.word	0x000000ff
        /*02f4*/ 	.word	0x000000e8
        /*02f8*/ 	.short	0x0100
        /*02fa*/ 	.byte	0x04
	.zero		1


	//   ....[31]....
        /*02fc*/ 	.word	0x00000ca0
        /*0300*/ 	.word	0x000000ff
        /*0304*/ 	.word	0x000000f8
        /*0308*/ 	.short	0x0100
        /*030a*/ 	.byte	0x04
	.zero		1


	//   ....[32]....
        /*030c*/ 	.word	0x00000da0
        /*0310*/ 	.word	0x000000ff
        /*0314*/ 	.word	0x00000100
        /*0318*/ 	.short	0x0100
        /*031a*/ 	.byte	0x06
	.zero		1


	//   ....[33]....
        /*031c*/ 	.word	0x000018e0
        /*0320*/ 	.word	0x000000ff
        /*0324*/ 	.word	0x00000040
        /*0328*/ 	.short	0x010a
        /*032a*/ 	.byte	0x04
	.zero		1


	//   ....[34]....
        /*032c*/ 	.word	0x00001b60
        /*0330*/ 	.word	0x000000ff
        /*0334*/ 	.word	0x00000040
        /*0338*/ 	.short	0x010a
        /*033a*/ 	.byte	0x09
	.zero		1


	//   ....[35]....
        /*033c*/ 	.word	0x00001d10
        /*0340*/ 	.word	0x000000ff
        /*0344*/ 	.word	0x00000040
        /*0348*/ 	.short	0x010a
        /*034a*/ 	.byte	0x07
	.zero		1


	//   ....[36]....
        /*034c*/ 	.word	0x00001ee0
        /*0350*/ 	.word	0x000000ff
        /*0354*/ 	.word	0x000000c8
        /*0358*/ 	.short	0x0101
        /*035a*/ 	.byte	0x19
	.zero		1


	//   ....[37]....
        /*035c*/ 	.word	0x00001f10
        /*0360*/ 	.word	0x000000ff
        /*0364*/ 	.word	0x00000040
        /*0368*/ 	.short	0x010a
        /*036a*/ 	.byte	0x04
	.zero		1


	//   ....[38]....
        /*036c*/ 	.word	0x00002130
        /*0370*/ 	.word	0x000000ff
        /*0374*/ 	.word	0x00000040
        /*0378*/ 	.short	0x010a
        /*037a*/ 	.byte	0x09
	.zero		1


	//   ....[39]....
        /*037c*/ 	.word	0x000022e0
        /*0380*/ 	.word	0x000000ff
        /*0384*/ 	.word	0x00000040
        /*0388*/ 	.short	0x010a
        /*038a*/ 	.byte	0x07
	.zero		1


	//   ....[40]....
        /*038c*/ 	.word	0x000024c0
        /*0390*/ 	.word	0x000000ff
        /*0394*/ 	.word	0x000000d0
        /*0398*/ 	.short	0x010a
        /*039a*/ 	.byte	0x19
	.zero		1


	//   ....[41]....
        /*039c*/ 	.word	0x00002580
        /*03a0*/ 	.word	0x000000ff
        /*03a4*/ 	.word	0x00000000
        /*03a8*/ 	.short	0x0101
        /*03aa*/ 	.byte	0x04
	.zero		1


	//   ....[42]....
        /*03ac*/ 	.word	0x00002b80
        /*03b0*/ 	.word	0x000000ff
        /*03b4*/ 	.word	0x00000000
        /*03b8*/ 	.short	0x010a
        /*03ba*/ 	.byte	0x04
	.zero		1


	//   ....[43]....
        /*03bc*/ 	.word	0x00002c20
        /*03c0*/ 	.word	0x000000ff
        /*03c4*/ 	.word	0x00000000
        /*03c8*/ 	.short	0x010a
        /*03ca*/ 	.byte	0x05
	.zero		1


	//   ....[44]....
        /*03cc*/ 	.word	0x00002cc0
        /*03d0*/ 	.word	0x000000ff
        /*03d4*/ 	.word	0x00000000
        /*03d8*/ 	.short	0x010a
        /*03da*/ 	.byte	0x05
	.zero		1


	//   ....[45]....
        /*03dc*/ 	.word	0x00002d60
        /*03e0*/ 	.word	0x000000ff
        /*03e4*/ 	.word	0x00000000
        /*03e8*/ 	.short	0x010a
        /*03ea*/ 	.byte	0x05
	.zero		1


	//   ....[46]....
        /*03ec*/ 	.word	0x00002e00
        /*03f0*/ 	.word	0x000000ff
        /*03f4*/ 	.word	0x00000000
        /*03f8*/ 	.short	0x010a
        /*03fa*/ 	.byte	0x05
	.zero		1


	//   ....[47]....
        /*03fc*/ 	.word	0x00002ea0
        /*0400*/ 	.word	0x000000ff
        /*0404*/ 	.word	0x00000000
        /*0408*/ 	.short	0x010a
        /*040a*/ 	.byte	0x05
	.zero		1


	//   ....[48]....
        /*040c*/ 	.word	0x00002f40
        /*0410*/ 	.word	0x000000ff
        /*0414*/ 	.word	0x00000000
        /*0418*/ 	.short	0x010a
        /*041a*/ 	.byte	0x05
	.zero		1


	//   ....[49]....
        /*041c*/ 	.word	0x00002ff0
        /*0420*/ 	.word	0x00000000
        /*0424*/ 	.word	0x00000000
        /*0428*/ 	.short	0x010a
        /*042a*/ 	.byte	0xff
	.zero		1


	//   ....[50]....
        /*042c*/ 	.word	0x00003140
        /*0430*/ 	.word	0x000000ff
        /*0434*/ 	.word	0x000000d8
        /*0438*/ 	.short	0x010a
        /*043a*/ 	.byte	0x04
	.zero		1


	//   ....[51]....
        /*043c*/ 	.word	0x000031e0
        /*0440*/ 	.word	0x000000ff
        /*0444*/ 	.word	0x000000d0
        /*0448*/ 	.short	0x010a
        /*044a*/ 	.byte	0x04
	.zero		1


	//   ....[52]....
        /*044c*/ 	.word	0x00003280
        /*0450*/ 	.word	0x000000ff
        /*0454*/ 	.word	0x00000000
        /*0458*/ 	.short	0x0101
        /*045a*/ 	.byte	0x05
	.zero		1


	//   ....[53]....
        /*045c*/ 	.word	0x000032c0
        /*0460*/ 	.word	0x000000ff
        /*0464*/ 	.word	0x000000d8
        /*0468*/ 	.short	0x0106
        /*046a*/ 	.byte	0x04
	.zero		1


	//   ....[54]....
        /*046c*/ 	.word	0x00003300
        /*0470*/ 	.word	0x00000000
        /*0474*/ 	.word	0x000000d8
        /*0478*/ 	.short	0x010a
        /*047a*/ 	.byte	0xff
	.zero		1


	//   ....[55]....
        /*047c*/ 	.word	0x00003550
        /*0480*/ 	.word	0x000000ff
        /*0484*/ 	.word	0x00000008
        /*0488*/ 	.short	0x010a
        /*048a*/ 	.byte	0x05
	.zero		1


	//   ....[56]....
        /*048c*/ 	.word	0x00003570
        /*0490*/ 	.word	0x000000ff
        /*0494*/ 	.word	0x00000008
        /*0498*/ 	.short	0x010a
        /*049a*/ 	.byte	0x05
	.zero		1


	//   ....[57]....
        /*049c*/ 	.word	0x00003700
        /*04a0*/ 	.word	0x000000ff
        /*04a4*/ 	.word	0x00000008
        /*04a8*/ 	.short	0x010a
        /*04aa*/ 	.byte	0x05
	.zero		1


	//   ....[58]....
        /*04ac*/ 	.word	0x00003720
        /*04b0*/ 	.word	0x000000ff
        /*04b4*/ 	.word	0x00000008
        /*04b8*/ 	.short	0x010a
        /*04ba*/ 	.byte	0x05
	.zero		1


	//   ....[59]....
        /*04bc*/ 	.word	0x000037e0
        /*04c0*/ 	.word	0x000000ff
        /*04c4*/ 	.word	0x00000000
        /*04c8*/ 	.short	0x0101
        /*04ca*/ 	.byte	0x04
	.zero		1


	//   ....[60]....
        /*04cc*/ 	.word	0x00003b70
        /*04d0*/ 	.word	0x000000ff
        /*04d4*/ 	.word	0x000000d0
        /*04d8*/ 	.short	0x010a
        /*04da*/ 	.byte	0x14
	.zero		1


	//   ....[61]....
        /*04dc*/ 	.word	0x00003c10
        /*04e0*/ 	.word	0x000000ff
        /*04e4*/ 	.word	0x00000000
        /*04e8*/ 	.short	0x0101
        /*04ea*/ 	.byte	0x22
	.zero		1


	//   ....[62]....
        /*04ec*/ 	.word	0x00003c50
        /*04f0*/ 	.word	0x000000ff
        /*04f4*/ 	.word	0x000000f0
        /*04f8*/ 	.short	0x010a
        /*04fa*/ 	.byte	0x19
	.zero		1


	//   ....[63]....
        /*04fc*/ 	.word	0x00003cf0
        /*0500*/ 	.word	0x000000ff
        /*0504*/ 	.word	0x00000000
        /*0508*/ 	.short	0x010a
        /*050a*/ 	.byte	0x04
	.zero		1


	//   ....[64]....
        /*050c*/ 	.word	0x00003d40
        /*0510*/ 	.word	0x000000ff
        /*0514*/ 	.word	0x00000000
        /*0518*/ 	.short	0x010a
        /*051a*/ 	.byte	0x12
	.zero		1


	//   ....[65]....
        /*051c*/ 	.word	0x00003e90
        /*0520*/ 	.word	0x000000ff
        /*0524*/ 	.word	0x00000000
        /*0528*/ 	.short	0x010a
        /*052a*/ 	.byte	0x05
	.zero		1


	//   ....[66]....
        /*052c*/ 	.word	0x000041c0
        /*0530*/ 	.word	0x000000ff
        /*0534*/ 	.word	0x00000000
        /*0538*/ 	.short	0x010a
        /*053a*/ 	.byte	0x04
	.zero		1


	//   ....[67]....
        /*053c*/ 	.word	0x00004260
        /*0540*/ 	.word	0x00000000
        /*0544*/ 	.word	0x00000000
        /*0548*/ 	.short	0x010a
        /*054a*/ 	.byte	0xff
	.zero		1


	//   ....[68]....
        /*054c*/ 	.word	0x000042a0
        /*0550*/ 	.word	0x00000000
        /*0554*/ 	.word	0x00000000
        /*0558*/ 	.short	0x010a
        /*055a*/ 	.byte	0xff
	.zero		1


	//   ....[69]....
        /*055c*/ 	.word	0x00004310
        /*0560*/ 	.word	0x000000ff
        /*0564*/ 	.word	0x00000000
        /*0568*/ 	.short	0x0101
        /*056a*/ 	.byte	0x04
	.zero		1


	//   ....[70]....
        /*056c*/ 	.word	0x00004350
        /*0570*/ 	.word	0x000000ff
        /*0574*/ 	.word	0x00000100
        /*0578*/ 	.short	0x010a
        /*057a*/ 	.byte	0x14
	.zero		1


	//   ....[71]....
        /*057c*/ 	.word	0x000043c0
        /*0580*/ 	.word	0x000000ff
        /*0584*/ 	.word	0x00000000
        /*0588*/ 	.short	0x0101
        /*058a*/ 	.byte	0x04
	.zero		1


	//   ....[72]....
        /*058c*/ 	.word	0x00004900
        /*0590*/ 	.word	0x000000ff
        /*0594*/ 	.word	0x000000d0
        /*0598*/ 	.short	0x010a
        /*059a*/ 	.byte	0x1f
	.zero		1


	//   ....[73]....
        /*059c*/ 	.word	0x000049a0
        /*05a0*/ 	.word	0x000000ff
        /*05a4*/ 	.word	0x00000000
        /*05a8*/ 	.short	0x0101
        /*05aa*/ 	.byte	0x31
	.zero		1


	//   ....[74]....
        /*05ac*/ 	.word	0x00004ef0
        /*05b0*/ 	.word	0x000000ff
        /*05b4*/ 	.word	0x000000c8
        /*05b8*/ 	.short	0x010a
        /*05ba*/ 	.byte	0x1f
	.zero		1


	//   ....[75]....
        /*05bc*/ 	.word	0x00005090
        /*05c0*/ 	.word	0x000000ff
        /*05c4*/ 	.word	0x000000a0
        /*05c8*/ 	.short	0x010a
        /*05ca*/ 	.byte	0x1f
	.zero		1


	//   ....[76]....
        /*05cc*/ 	.word	0x000052b0
        /*05d0*/ 	.word	0x000000ff
        /*05d4*/ 	.word	0x00000080
        /*05d8*/ 	.short	0x010b
        /*05da*/ 	.byte	0x1f
	.zero		1


	//   ....[77]....
        /*05dc*/ 	.word	0x000052c0
        /*05e0*/ 	.word	0x000000ff
        /*05e4*/ 	.word	0x00000000
        /*05e8*/ 	.short	0x0101
        /*05ea*/ 	.byte	0x37
	.zero		1


	//   ....[78]....
        /*05ec*/ 	.word	0x000052d0
        /*05f0*/ 	.word	0x000000ff
        /*05f4*/ 	.word	0x000000a8
        /*05f8*/ 	.short	0x010a
        /*05fa*/ 	.byte	0x1f
	.zero		1


	//   ....[79]....
        /*05fc*/ 	.word	0x00005430
        /*0600*/ 	.word	0x000000ff
        /*0604*/ 	.word	0x00000088
        /*0608*/ 	.short	0x010b
        /*060a*/ 	.byte	0x1f
	.zero		1


	//   ....[80]....
        /*060c*/ 	.word	0x00005440
        /*0610*/ 	.word	0x000000ff
        /*0614*/ 	.word	0x00000000
        /*0618*/ 	.short	0x0101
        /*061a*/ 	.byte	0x36
	.zero		1


	//   ....[81]....
        /*061c*/ 	.word	0x00005450
        /*0620*/ 	.word	0x000000ff
        /*0624*/ 	.word	0x000000b0
        /*0628*/ 	.short	0x010a
        /*062a*/ 	.byte	0x1f
	.zero		1


	//   ....[82]....
        /*062c*/ 	.word	0x000055d0
        /*0630*/ 	.word	0x000000ff
        /*0634*/ 	.word	0x00000090
        /*0638*/ 	.short	0x010b
        /*063a*/ 	.byte	0x1f
	.zero		1


	//   ....[83]....
        /*063c*/ 	.word	0x000055e0
        /*0640*/ 	.word	0x000000ff
        /*0644*/ 	.word	0x00000000
        /*0648*/ 	.short	0x0101
        /*064a*/ 	.byte	0x35
	.zero		1


	//   ....[84]....
        /*064c*/ 	.word	0x000055f0
        /*0650*/ 	.word	0x000000ff
        /*0654*/ 	.word	0x000000b8
        /*0658*/ 	.short	0x010a
        /*065a*/ 	.byte	0x1f
	.zero		1


	//   ....[85]....
        /*065c*/ 	.word	0x000057c0
        /*0660*/ 	.word	0x000000ff
        /*0664*/ 	.word	0x00000098
        /*0668*/ 	.short	0x010b
        /*066a*/ 	.byte	0x1f
	.zero		1


	//   ....[86]....
        /*066c*/ 	.word	0x000057d0
        /*0670*/ 	.word	0x000000ff
        /*0674*/ 	.word	0x00000000
        /*0678*/ 	.short	0x0101
        /*067a*/ 	.byte	0x32
	.zero		1


	//   ....[87]....
        /*067c*/ 	.word	0x00005800
        /*0680*/ 	.word	0x000000ff
        /*0684*/ 	.word	0x000000a0
        /*0688*/ 	.short	0x010a
        /*068a*/ 	.byte	0x1f
	.zero		1


	//   ....[88]....
        /*068c*/ 	.word	0x00005820
        /*0690*/ 	.word	0x000000ff
        /*0694*/ 	.word	0x000000a8
        /*0698*/ 	.short	0x010a
        /*069a*/ 	.byte	0x1f
	.zero		1


	//   ....[89]....
        /*069c*/ 	.word	0x00005840
        /*06a0*/ 	.word	0x000000ff
        /*06a4*/ 	.word	0x000000b0
        /*06a8*/ 	.short	0x010a
        /*06aa*/ 	.byte	0x1f
	.zero		1


	//   ....[90]....
        /*06ac*/ 	.word	0x00005880
        /*06b0*/ 	.word	0x00000000
        /*06b4*/ 	.word	0x000000b8
        /*06b8*/ 	.short	0x010a
        /*06ba*/ 	.byte	0xff
	.zero		1


	//   ....[91]....
        /*06bc*/ 	.word	0x00005c00
        /*06c0*/ 	.word	0x000000ff
        /*06c4*/ 	.word	0x000000d0
        /*06c8*/ 	.short	0x010a
        /*06ca*/ 	.byte	0x31
	.zero		1


	//   ....[92]....
        /*06cc*/ 	.word	0x00005cd0
        /*06d0*/ 	.word	0x000000ff
        /*06d4*/ 	.word	0x00000000
        /*06d8*/ 	.short	0x0101
        /*06da*/ 	.byte	0x04
	.zero		1


	//   ....[93]....
        /*06dc*/ 	.word	0x00006940
        /*06e0*/ 	.word	0x000000ff
        /*06e4*/ 	.word	0x00000080
        /*06e8*/ 	.short	0x010a
        /*06ea*/ 	.byte	0x31
	.zero		1


	//   ....[94]....
        /*06ec*/ 	.word	0x000069d0
        /*06f0*/ 	.word	0x00000069
        /*06f4*/ 	.word	0x000000e0
        /*06f8*/ 	.short	0x010a
        /*06fa*/ 	.byte	0xff
	.zero		1


	//   ....[95]....
        /*06fc*/ 	.word	0x00006b90
        /*0700*/ 	.word	0x000000ff
        /*0704*/ 	.word	0x00000080
        /*0708*/ 	.short	0x010a
        /*070a*/ 	.byte	0x31
	.zero		1


	//   ....[96]....
        /*070c*/ 	.word	0x00006c80
        /*0710*/ 	.word	0x00000069
        /*0714*/ 	.word	0x000000e0
        /*0718*/ 	.short	0x010a
        /*071a*/ 	.byte	0xff
	.zero		1


	//   ....[97]....
        /*071c*/ 	.word	0x00007770
        /*0720*/ 	.word	0x00000000
        /*0724*/ 	.word	0x00000000
        /*0728*/ 	.short	0x0101
        /*072a*/ 	.byte	0xff
	.zero		1


	//   ....[98]....
        /*072c*/ 	.word	0x00007780
        /*0730*/ 	.word	0x00000003
        /*0734*/ 	.word	0x00000080
        /*0738*/ 	.short	0x010a
        /*073a*/ 	.byte	0xff
	.zero		1


	//   ....[99]....
        /*073c*/ 	.word	0x00007860
        /*0740*/ 	.word	0x00000003
        /*0744*/ 	.word	0x00000080
        /*0748*/ 	.short	0x010a
        /*074a*/ 	.byte	0xff
	.zero		1


	//   ....[100]....
        /*074c*/ 	.word	0x000083e0
        /*0750*/ 	.word	0x00000070
        /*0754*/ 	.word	0x00000000
        /*0758*/ 	.short	0x0101
        /*075a*/ 	.byte	0xff
	.zero		1


	//   ....[101]....
        /*075c*/ 	.word	0x00008400
        /*0760*/ 	.word	0x00000046
        /*0764*/ 	.word	0x00000080
        /*0768*/ 	.short	0x010a
        /*076a*/ 	.byte	0xff
	.zero		1


	//   ....[102]....
        /*076c*/ 	.word	0x000084d0
        /*0770*/ 	.word	0x00000046
        /*0774*/ 	.word	0x00000080
        /*0778*/ 	.short	0x010a
        /*077a*/ 	.byte	0xff
	.zero		1


	//   ....[103]....
        /*077c*/ 	.word	0x00009040
        /*0780*/ 	.word	0x00000046
        /*0784*/ 	.word	0x00000000
        /*0788*/ 	.short	0x0101
        /*078a*/ 	.byte	0xff
	.zero		1


	//   ....[104]....
        /*078c*/ 	.word	0x00009060
        /*0790*/ 	.word	0x00000045
        /*0794*/ 	.word	0x00000080
        /*0798*/ 	.short	0x010a
        /*079a*/ 	.byte	0xff
	.zero		1


	//   ....[105]....
        /*079c*/ 	.word	0x00009130
        /*07a0*/ 	.word	0x00000045
        /*07a4*/ 	.word	0x00000080
        /*07a8*/ 	.short	0x010a
        /*07aa*/ 	.byte	0xff
	.zero		1


	//   ....[106]....
        /*07ac*/ 	.word	0x00009400
        /*07b0*/ 	.word	0x00000069
        /*07b4*/ 	.word	0x00000000
        /*07b8*/ 	.short	0x0101
        /*07ba*/ 	.byte	0xff
	.zero		1


	//   ....[107]....
        /*07bc*/ 	.word	0x00009cf0
        /*07c0*/ 	.word	0x00000002
        /*07c4*/ 	.word	0x00000000
        /*07c8*/ 	.short	0x0101
        /*07ca*/ 	.byte	0xff
	.zero		1


	//   ....[108]....
        /*07cc*/ 	.word	0x00009f70
        /*07d0*/ 	.word	0x000000ff
        /*07d4*/ 	.word	0x00000000
        /*07d8*/ 	.short	0x0101
        /*07da*/ 	.byte	0x04
	.zero		1


	//   ....[109]....
        /*07dc*/ 	.word	0x00009fa0
        /*07e0*/ 	.word	0x00000000
        /*07e4*/ 	.word	0x00000040
        /*07e8*/ 	.short	0x010a
        /*07ea*/ 	.byte	0xff
	.zero		1


	//   ....[110]....
        /*07ec*/ 	.word	0x0000a000
        /*07f0*/ 	.word	0x00000000
        /*07f4*/ 	.word	0x00000040
        /*07f8*/ 	.short	0x010a
        /*07fa*/ 	.byte	0xff
	.zero		1


	//   ....[111]....
        /*07fc*/ 	.word	0x0000a060
        /*0800*/ 	.word	0x00000000
        /*0804*/ 	.word	0x000000d0
        /*0808*/ 	.short	0x010a
        /*080a*/ 	.byte	0xff
	.zero		1


	//   ....[112]....
        /*080c*/ 	.word	0x0000a0c0
        /*0810*/ 	.word	0x00000000
        /*0814*/ 	.word	0x00000000
        /*0818*/ 	.short	0x010a
        /*081a*/ 	.byte	0xff
	.zero		1


	//   ....[113]....
        /*081c*/ 	.word	0x0000a120
        /*0820*/ 	.word	0x00000000
        /*0824*/ 	.word	0x00000000
        /*0828*/ 	.short	0x010a
        /*082a*/ 	.byte	0xff
	.zero		1


	//   ....[114]....
        /*082c*/ 	.word	0x0000a180
        /*0830*/ 	.word	0x00000000
        /*0834*/ 	.word	0x00000000
        /*0838*/ 	.short	0x010a
        /*083a*/ 	.byte	0xff
	.zero		1


	//   ....[115]....
        /*083c*/ 	.word	0x0000a1e0
        /*0840*/ 	.word	0x00000000
        /*0844*/ 	.word	0x00000000
        /*0848*/ 	.short	0x010a
        /*084a*/ 	.byte	0xff
	.zero		1


	//   ....[116]....
        /*084c*/ 	.word	0x0000a240
        /*0850*/ 	.word	0x00000000
        /*0854*/ 	.word	0x00000000
        /*0858*/ 	.short	0x010a
        /*085a*/ 	.byte	0xff
	.zero		1


	//   ....[117]....
        /*085c*/ 	.word	0x0000a2a0
        /*0860*/ 	.word	0x00000000
        /*0864*/ 	.word	0x00000000
        /*0868*/ 	.short	0x010a
        /*086a*/ 	.byte	0xff
	.zero		1


	//   ....[118]....
        /*086c*/ 	.word	0x0000a300
        /*0870*/ 	.word	0x00000000
        /*0874*/ 	.word	0x00000000
        /*0878*/ 	.short	0x010a
        /*087a*/ 	.byte	0xff
	.zero		1


	//   ....[119]....
        /*087c*/ 	.word	0x0000a360
        /*0880*/ 	.word	0x00000004
        /*0884*/ 	.word	0x000000d8
        /*0888*/ 	.short	0x010a
        /*088a*/ 	.byte	0xff
	.zero		1


	//   ....[120]....
        /*088c*/ 	.word	0x0000a3c0
        /*0890*/ 	.word	0x00000004
        /*0894*/ 	.word	0x000000d0
        /*0898*/ 	.short	0x010a
        /*089a*/ 	.byte	0xff
	.zero		1


	//   ....[121]....
        /*089c*/ 	.word	0x0000a420
        /*08a0*/ 	.word	0x00000005
        /*08a4*/ 	.word	0x00000008
        /*08a8*/ 	.short	0x010a
        /*08aa*/ 	.byte	0xff
	.zero		1


	//   ....[122]....
        /*08ac*/ 	.word	0x0000a500
        /*08b0*/ 	.word	0x00000003
        /*08b4*/ 	.word	0x00000008
        /*08b8*/ 	.short	0x010a
        /*08ba*/ 	.byte	0xff
	.zero		1


	//   ....[123]....
        /*08bc*/ 	.word	0x0000a560
        /*08c0*/ 	.word	0x00000004
        /*08c4*/ 	.word	0x000000d0
        /*08c8*/ 	.short	0x010a
        /*08ca*/ 	.byte	0xff
	.zero		1


	//   ....[124]....
        /*08cc*/ 	.word	0x0000a5c0
        /*08d0*/ 	.word	0x00000004
        /*08d4*/ 	.word	0x000000f0
        /*08d8*/ 	.short	0x010a
        /*08da*/ 	.byte	0xff
	.zero		1


	//   ....[125]....
        /*08dc*/ 	.word	0x0000a620
        /*08e0*/ 	.word	0x00000004
        /*08e4*/ 	.word	0x00000000
        /*08e8*/ 	.short	0x010a
        /*08ea*/ 	.byte	0xff
	.zero		1


	//   ....[126]....
        /*08ec*/ 	.word	0x0000a680
        /*08f0*/ 	.word	0x00000000
        /*08f4*/ 	.word	0x00000000
        /*08f8*/ 	.short	0x010a
        /*08fa*/ 	.byte	0xff
	.zero		1


	//   ....[127]....
        /*08fc*/ 	.word	0x0000a6e0
        /*0900*/ 	.word	0x00000000
        /*0904*/ 	.word	0x00000100
        /*0908*/ 	.short	0x010a
        /*090a*/ 	.byte	0xff
	.zero		1


	//   ....[128]....
        /*090c*/ 	.word	0x0000a740
        /*0910*/ 	.word	0x00000002
        /*0914*/ 	.word	0x000000d0
        /*0918*/ 	.short	0x010a
        /*091a*/ 	.byte	0xff
	.zero		1


	//   ....[129]....
        /*091c*/ 	.word	0x0000a7a0
        /*0920*/ 	.word	0x00000002
        /*0924*/ 	.word	0x000000c8
        /*0928*/ 	.short	0x010a
        /*092a*/ 	.byte	0xff
	.zero		1


	//   ....[130]....
        /*092c*/ 	.word	0x0000a800
        /*0930*/ 	.word	0x00000003
        /*0934*/ 	.word	0x000000a0
        /*0938*/ 	.short	0x010a
        /*093a*/ 	.byte	0xff
	.zero		1


	//   ....[131]....
        /*093c*/ 	.word	0x0000a860
        /*0940*/ 	.word	0x00000003
        /*0944*/ 	.word	0x000000a8
        /*0948*/ 	.short	0x010a
        /*094a*/ 	.byte	0xff
	.zero		1


	//   ....[132]....
        /*094c*/ 	.word	0x0000a8c0
        /*0950*/ 	.word	0x00000003
        /*0954*/ 	.word	0x000000b0
        /*0958*/ 	.short	0x010a
        /*095a*/ 	.byte	0xff
	.zero		1


	//   ....[133]....
        /*095c*/ 	.word	0x0000a920
        /*0960*/ 	.word	0x00000003
        /*0964*/ 	.word	0x000000b8
        /*0968*/ 	.short	0x010a
        /*096a*/ 	.byte	0xff
	.zero		1


	//   ....[134]....
        /*096c*/ 	.word	0x0000a980
        /*0970*/ 	.word	0x00000000
        /*0974*/ 	.word	0x000000a0
        /*0978*/ 	.short	0x010a
        /*097a*/ 	.byte	0xff
	.zero		1


	//   ....[135]....
        /*097c*/ 	.word	0x0000a9e0
        /*0980*/ 	.word	0x00000000
        /*0984*/ 	.word	0x000000a8
        /*0988*/ 	.short	0x010a
        /*098a*/ 	.byte	0xff
	.zero		1


	//   ....[136]....
        /*098c*/ 	.word	0x0000aa40
        /*0990*/ 	.word	0x00000000
        /*0994*/ 	.word	0x000000b0
        /*0998*/ 	.short	0x010a
        /*099a*/ 	.byte	0xff
	.zero		1


	//   ....[137]....
        /*099c*/ 	.word	0x0000aaa0
        /*09a0*/ 	.word	0x00000000
        /*09a4*/ 	.word	0x000000d0
        /*09a8*/ 	.short	0x010a
        /*09aa*/ 	.byte	0xff
	.zero		1


	//   ....[138]....
        /*09ac*/ 	.word	0x0000ab00
        /*09b0*/ 	.word	0x00000002
        /*09b4*/ 	.word	0x00000080
        /*09b8*/ 	.short	0x010a
        /*09ba*/ 	.byte	0xff
	.zero		1


	//   ....[139]....
        /*09bc*/ 	.word	0x0000ab50
        /*09c0*/ 	.word	0x00000069
        /*09c4*/ 	.word	0x000000e0
        /*09c8*/ 	.short	0x010a
        /*09ca*/ 	.byte	0xff
	.zero		1


	//   ....[140]....
        /*09cc*/ 	.word	0x0000aba0
        /*09d0*/ 	.word	0x00000003
        /*09d4*/ 	.word	0x00000080
        /*09d8*/ 	.short	0x010a
        /*09da*/ 	.byte	0xff
	.zero		1


	//   ....[141]....
        /*09dc*/ 	.word	0x0000abf0
        /*09e0*/ 	.word	0x00000046
        /*09e4*/ 	.word	0x00000080
        /*09e8*/ 	.short	0x010a
        /*09ea*/ 	.byte	0xff
	.zero		1


	//   ....[142]....
        /*09ec*/ 	.word	0x0000ac40
        /*09f0*/ 	.word	0x00000045
        /*09f4*/ 	.word	0x00000080
        /*09f8*/ 	.short	0x010a
        /*09fa*/ 	.byte	0xff
	.zero		1


	//----- nvinfo : EIATTR_NUM_MBARRIERS
	.align		4
.L_47:
        /*09fc*/ 	.byte	0x03, 0x38
        /*09fe*/ 	.short	0x0021


	//----- nvinfo : EIATTR_EXIT_INSTR_OFFSETS
	.align		4
        /*0a00*/ 	.byte	0x04, 0x1c
        /*0a02*/ 	.short	(.L_49 - .L_48)


	//   ....[0]....
.L_48:
        /*0a04*/ 	.word	0x00003020


	//   ....[1]....
        /*0a08*/ 	.word	0x000032d0


	//   ....[2]....
        /*0a0c*/ 	.word	0x00003330


	//   ....[3]....
        /*0a10*/ 	.word	0x000045e0


	//   ....[4]....
        /*0a14*/ 	.word	0x000058b0


	//   ....[5]....
        /*0a18*/ 	.word	0x000058f0


	//   ....[6]....
        /*0a1c*/ 	.word	0x00009e50


	//   ....[7]....
        /*0a20*/ 	.word	0x00009ed0


	//   ....[8]....
        /*0a24*/ 	.word	0x00009f00


	//   ....[9]....
        /*0a28*/ 	.word	0x00009f80


	//----- nvinfo : EIATTR_MAX_THREADS
	.align		4
.L_49:
        /*0a2c*/ 	.byte	0x04, 0x05
        /*0a2e*/ 	.short	(.L_51 - .L_50)
.L_50:
        /*0a30*/ 	.word	0x00000100
        /*0a34*/ 	.word	0x00000001
        /*0a38*/ 	.word	0x00000001


	//----- nvinfo : EIATTR_CRS_STACK_SIZE
	.align		4
.L_51:
        /*0a3c*/ 	.byte	0x04, 0x1e
        /*0a3e*/ 	.short	(.L_53 - .L_52)
.L_52:
        /*0a40*/ 	.word	0x00000000


	//----- nvinfo : EIATTR_CBANK_PARAM_SIZE
	.align		4
.L_53:
        /*0a44*/ 	.byte	0x03, 0x19
        /*0a46*/ 	.short	0x0800


	//----- nvinfo : EIATTR_PARAM_CBANK
	.align		4
        /*0a48*/ 	.byte	0x04, 0x0a
        /*0a4a*/ 	.short	(.L_55 - .L_54)
	.align		4
.L_54:
        /*0a4c*/ 	.word	index@(.nv.constant0._ZN7cutlass13device_kernelINS_4conv6kernel13ConvUniversalINS1_16ConvProblemShapeILNS1_8OperatorE0ELi2EEENS1_10collective14CollectiveConvINS1_47MainloopSm100TmaUmmaWarpSpecializedImplicitGemmILS5_0ELi8ELi2ELi1ELi2EN4cute5tupleIJNSA_1CILi2EEENSC_ILi1EEESE_EEEEENSB_IJNSC_ILi256EEENSC_ILi128EEENSB_IJNSC_ILi64EEEEEEEEENS_6half_tESM_NSA_8TiledMMAINSA_8MMA_AtomIJNSA_26SM100_MMA_F16BF16_2x1SM_SSISM_SM_fLi256ELi128ELNSA_4UMMA5MajorE0ELSR_0ELNSQ_7ScaleInE0ELSS_0EEEEEENSA_6LayoutINSB_IJSE_SE_SE_EEENSB_IJNSC_ILi0EEESX_SX_EEEEENSB_IJNSA_10UnderscoreES10_S10_EEEEENS7_6detail27Sm100ImplicitGemmTileTraitsINSA_25SM100_TMA_2SM_LOAD_IM2COLENSA_14ComposedLayoutINSA_7SwizzleILi3ELi4ELi3EEENSA_18smem_ptr_flag_bitsILi16EEENSV_INSB_IJNSC_ILi8EEESJ_EEENSB_IJSJ_SE_EEEEEEEvEENS14_INSA_18SM100_TMA_2SM_LOADES1F_vEEEENS_8epilogue10collective18CollectiveEpilogueINS1K_23Sm100TmaWarpSpecializedILi4ELi2ELi32ELb1ELb0EEEJNSB_IJSI_SI_SK_EEENSB_IJNSV_ISI_SE_EENSV_INSC_ILi32EEESE_EEEEESM_NSB_IJNSB_IJlllEEESE_SX_EEESM_S1V_NS1K_6fusion15FusionCallbacksIS1O_NS1W_17LinearCombinationISM_fSM_fLNS_15FloatRoundStyleE2EEES1P_S1T_JEEENSA_5SM1004TMEM4LOAD26SM100_TMEM_LOAD_32dp32b32xENSA_20SM90_TMA_LOAD_IM2COLENS16_INS17_ILi2ELi4ELi3EEES1A_NSV_INSB_IJS1B_S1R_EEENSB_IJS1R_SE_EEEEEEENSA_39AutoVectorizingCopyWithAssumedAlignmentILi128EEENSA_21SM90_TMA_STORE_IM2COLES2B_S2D_S2D_EEEvvEEEEvNT_6ParamsE)
        /*0a50*/ 	.short	0x0380
        /*0a52*/ 	.short	0x0800


	//----- nvinfo : EIATTR_SW_WAR
	.align		4
.L_55:
        /*0a54*/ 	.byte	0x04, 0x36
        /*0a56*/ 	.short	(.L_57 - .L_56)
.L_56:
        /*0a58*/ 	.word	0x00000008
.L_57:


//--------------------- .nv.callgraph             --------------------------
	.section	.nv.callgraph,"",@"SHT_CUDA_CALLGRAPH"
	.align	4
	.sectionentsize	8
	.align		4
        /*0000*/ 	.word	0x00000000
	.align		4
        /*0004*/ 	.word	0xffffffff
	.align		4
        /*0008*/ 	.word	index@(_ZN7cutlass13device_kernelINS_4conv6kernel13ConvUniversalINS1_16ConvProblemShapeILNS1_8OperatorE0ELi2EEENS1_10collective14CollectiveConvINS1_47MainloopSm100TmaUmmaWarpSpecializedImplicitGemmILS5_0ELi8ELi2ELi1ELi2EN4cute5tupleIJNSA_1CILi2EEENSC_ILi1EEESE_EEEEENSB_IJNSC_ILi256EEENSC_ILi128EEENSB_IJNSC_ILi64EEEEEEEEENS_6half_tESM_NSA_8TiledMMAINSA_8MMA_AtomIJNSA_26SM100_MMA_F16BF16_2x1SM_SSISM_SM_fLi256ELi128ELNSA_4UMMA5MajorE0ELSR_0ELNSQ_7ScaleInE0ELSS_0EEEEEENSA_6LayoutINSB_IJSE_SE_SE_EEENSB_IJNSC_ILi0EEESX_SX_EEEEENSB_IJNSA_10UnderscoreES10_S10_EEEEENS7_6detail27Sm100ImplicitGemmTileTraitsINSA_25SM100_TMA_2SM_LOAD_IM2COLENSA_14ComposedLayoutINSA_7SwizzleILi3ELi4ELi3EEENSA_18smem_ptr_flag_bitsILi16EEENSV_INSB_IJNSC_ILi8EEESJ_EEENSB_IJSJ_SE_EEEEEEEvEENS14_INSA_18SM100_TMA_2SM_LOADES1F_vEEEENS_8epilogue10collective18CollectiveEpilogueINS1K_23Sm100TmaWarpSpecializedILi4ELi2ELi32ELb1ELb0EEEJNSB_IJSI_SI_SK_EEENSB_IJNSV_ISI_SE_EENSV_INSC_ILi32EEESE_EEEEESM_NSB_IJNSB_IJlllEEESE_SX_EEESM_S1V_NS1K_6fusion15FusionCallbacksIS1O_NS1W_17LinearCombinationISM_fSM_fLNS_15FloatRoundStyleE2EEES1P_S1T_JEEENSA_5SM1004TMEM4LOAD26SM100_TMEM_LOAD_32dp32b32xENSA_20SM90_TMA_LOAD_IM2COLENS16_INS17_ILi2ELi4ELi3EEES1A_NSV_INSB_IJS1B_S1R_EEENSB_IJS1R_SE_EEEEEEENSA_39AutoVectorizingCopyWithAssumedAlignmentILi128EEENSA_21SM90_TMA_STORE_IM2COLES2B_S2D_S2D_EEEvvEEEEvNT_6ParamsE)
	.align		4
        /*000c*/ 	.word	index@(__assertfail)
	.align		4
        /*0010*/ 	.word	0x00000000
	.align		4
        /*0014*/ 	.word	0xfffffffe
	.align		4
        /*0018*/ 	.word	0x00000000
	.align		4
        /*001c*/ 	.word	0xfffffffd
	.align		4
        /*0020*/ 	.word	0x00000000
	.align		4
        /*0024*/ 	.word	0xfffffffc


//--------------------- .nv.constant4             --------------------------
	.section	.nv.constant4,"a",@progbits
	.align	8
	.align		8
.nv.constant4:
        /*0000*/ 	.dword	__assertfail
	.align		8
        /*0008*/ 	.dword	__unnamed_1
	.align		8
        /*0010*/ 	.dword	__unnamed_2
	.align		8
        /*0018*/ 	.dword	_ZN39_INTERNAL_5d29fa42_4_k_cu_5b5ff432_36074cuda3std3__45__cpo5beginE
	.align		8
        /*0020*/ 	.dword	_ZN39_INTERNAL_5d29fa42_4_k_cu_5b5ff432_36074cuda3std3__45__cpo3endE
	.align		8
        /*0028*/ 	.dword	_ZN39_INTERNAL_5d29fa42_4_k_cu_5b5ff432_36074cuda3std3__45__cpo6cbeginE
	.align		8
        /*0030*/ 	.dword	_ZN39_INTERNAL_5d29fa42_4_k_cu_5b5ff432_36074cuda3std3__45__cpo4cendE
	.align		8
        /*0038*/ 	.dword	_ZN39_INTERNAL_5d29fa42_4_k_cu_5b5ff432_36074cuda3std3__441_GLOBAL__N__5d29fa42_4_k_cu_5b5ff432_36076ignoreE
	.align		8
        /*0040*/ 	.dword	_ZN39_INTERNAL_5d29fa42_4_k_cu_5b5ff432_36074cuda3std3__419piecewise_constructE
	.align		8
        /*0048*/ 	.dword	_ZN39_INTERNAL_5d29fa42_4_k_cu_5b5ff432_36074cuda3std3__48in_placeE
	.align		8
        /*0050*/ 	.dword	_ZN39_INTERNAL_5d29fa42_4_k_cu_5b5ff432_36074cuda3std6ranges3__45__cpo4swapE
	.align		8
        /*0058*/ 	.dword	_ZN39_INTERNAL_5d29fa42_4_k_cu_5b5ff432_36074cuda3std6ranges3__45__cpo9iter_moveE
	.align		8
        /*0060*/ 	.dword	_ZN39_INTERNAL_5d29fa42_4_k_cu_5b5ff432_36074cute7productE
	.align		8
        /*0068*/ 	.dword	_ZN39_INTERNAL_5d29fa42_4_k_cu_5b5ff432_36074cute1_E
	.align		8
        /*0070*/ 	.dword	$str$27
	.align		8
        /*0078*/ 	.dword	$str$28
	.align		8
        /*0080*/ 	.dword	$str$29
	.align		8
        /*0088*/ 	.dword	$str$30


//--------------------- .text._ZN7cutlass13device_kernelINS_4conv6kernel13ConvUniversalINS1_16ConvProblemShapeILNS1_8OperatorE0ELi2EEENS1_10collective14CollectiveConvINS1_47MainloopSm100TmaUmmaWarpSpecializedImplicitGemmILS5_0ELi8ELi2ELi1ELi2EN4cute5tupleIJNSA_1CILi2EEENSC_ILi1EEESE_EEEEENSB_IJNSC_ILi256EEENSC_ILi128EEENSB_IJNSC_ILi64EEEEEEEEENS_6half_tESM_NSA_8TiledMMAINSA_8MMA_AtomIJNSA_26SM100_MMA_F16BF16_2x1SM_SSISM_SM_fLi256ELi128ELNSA_4UMMA5MajorE0ELSR_0ELNSQ_7ScaleInE0ELSS_0EEEEEENSA_6LayoutINSB_IJSE_SE_SE_EEENSB_IJNSC_ILi0EEESX_SX_EEEEENSB_IJNSA_10UnderscoreES10_S10_EEEEENS7_6detail27Sm100ImplicitGemmTileTraitsINSA_25SM100_TMA_2SM_LOAD_IM2COLENSA_14ComposedLayoutINSA_7SwizzleILi3ELi4ELi3EEENSA_18smem_ptr_flag_bitsILi16EEENSV_INSB_IJNSC_ILi8EEESJ_EEENSB_IJSJ_SE_EEEEEEEvEENS14_INSA_18SM100_TMA_2SM_LOADES1F_vEEEENS_8epilogue10collective18CollectiveEpilogueINS1K_23Sm100TmaWarpSpecializedILi4ELi2ELi32ELb1ELb0EEEJNSB_IJSI_SI_SK_EEENSB_IJNSV_ISI_SE_EENSV_INSC_ILi32EEESE_EEEEESM_NSB_IJNSB_IJlllEEESE_SX_EEESM_S1V_NS1K_6fusion15FusionCallbacksIS1O_NS1W_17LinearCombinationISM_fSM_fLNS_15FloatRoundStyleE2EEES1P_S1T_JEEENSA_5SM1004TMEM4LOAD26SM100_TMEM_LOAD_32dp32b32xENSA_20SM90_TMA_LOAD_IM2COLENS16_INS17_ILi2ELi4ELi3EEES1A_NSV_INSB_IJS1B_S1R_EEENSB_IJS1R_SE_EEEEEEENSA_39AutoVectorizingCopyWithAssumedAlignmentILi128EEENSA_21SM90_TMA_STORE_IM2COLES2B_S2D_S2D_EEEvvEEEEvNT_6ParamsE --------------------------
	.section	.text._ZN7cutlass13device_kernelINS_4conv6kernel13ConvUniversalINS1_16ConvProblemShapeILNS1_8OperatorE0ELi2EEENS1_10collective14CollectiveConvINS1_47MainloopSm100TmaUmmaWarpSpecializedImplicitGemmILS5_0ELi8ELi2ELi1ELi2EN4cute5tupleIJNSA_1CILi2EEENSC_ILi1EEESE_EEEEENSB_IJNSC_ILi256EEENSC_ILi128EEENSB_IJNSC_ILi64EEEEEEEEENS_6half_tESM_NSA_8TiledMMAINSA_8MMA_AtomIJNSA_26SM100_MMA_F16BF16_2x1SM_SSISM_SM_fLi256ELi128ELNSA_4UMMA5MajorE0ELSR_0ELNSQ_7ScaleInE0ELSS_0EEEEEENSA_6LayoutINSB_IJSE_SE_SE_EEENSB_IJNSC_ILi0EEESX_SX_EEEEENSB_IJNSA_10UnderscoreES10_S10_EEEEENS7_6detail27Sm100ImplicitGemmTileTraitsINSA_25SM100_TMA_2SM_LOAD_IM2COLENSA_14ComposedLayoutINSA_7SwizzleILi3ELi4ELi3EEENSA_18smem_ptr_flag_bitsILi16EEENSV_INSB_IJNSC_ILi8EEESJ_EEENSB_IJSJ_SE_EEEEEEEvEENS14_INSA_18SM100_TMA_2SM_LOADES1F_vEEEENS_8epilogue10collective18CollectiveEpilogueINS1K_23Sm100TmaWarpSpecializedILi4ELi2ELi32ELb1ELb0EEEJNSB_IJSI_SI_SK_EEENSB_IJNSV_ISI_SE_EENSV_INSC_ILi32EEESE_EEEEESM_NSB_IJNSB_IJlllEEESE_SX_EEESM_S1V_NS1K_6fusion15FusionCallbacksIS1O_NS1W_17LinearCombinationISM_fSM_fLNS_15FloatRoundStyleE2EEES1P_S1T_JEEENSA_5SM1004TMEM4LOAD26SM100_TMEM_LOAD_32dp32b32xENSA_20SM90_TMA_LOAD_IM2COLENS16_INS17_ILi2ELi4ELi3EEES1A_NSV_INSB_IJS1B_S1R_EEENSB_IJS1R_SE_EEEEEEENSA_39AutoVectorizingCopyWithAssumedAlignmentILi128EEENSA_21SM90_TMA_STORE_IM2COLES2B_S2D_S2D_EEEvvEEEEvNT_6ParamsE,"ax",@progbits
	.align	128
.text._ZN7cutlass13device_kernelINS_4conv6kernel13ConvUniversalINS1_16ConvProblemShapeILNS1_8OperatorE0ELi2EEENS1_10collective14CollectiveConvINS1_47MainloopSm100TmaUmmaWarpSpecializedImplicitGemmILS5_0ELi8ELi2ELi1ELi2EN4cute5tupleIJNSA_1CILi2EEENSC_ILi1EEESE_EEEEENSB_IJNSC_ILi256EEENSC_ILi128EEENSB_IJNSC_ILi64EEEEEEEEENS_6half_tESM_NSA_8TiledMMAINSA_8MMA_AtomIJNSA_26SM100_MMA_F16BF16_2x1SM_SSISM_SM_fLi256ELi128ELNSA_4UMMA5MajorE0ELSR_0ELNSQ_7ScaleInE0ELSS_0EEEEEENSA_6LayoutINSB_IJSE_SE_SE_EEENSB_IJNSC_ILi0EEESX_SX_EEEEENSB_IJNSA_10UnderscoreES10_S10_EEEEENS7_6detail27Sm100ImplicitGemmTileTraitsINSA_25SM100_TMA_2SM_LOAD_IM2COLENSA_14ComposedLayoutINSA_7SwizzleILi3ELi4ELi3EEENSA_18smem_ptr_flag_bitsILi16EEENSV_INSB_IJNSC_ILi8EEESJ_EEENSB_IJSJ_SE_EEEEEEEvEENS14_INSA_18SM100_TMA_2SM_LOADES1F_vEEEENS_8epilogue10collective18CollectiveEpilogueINS1K_23Sm100TmaWarpSpecializedILi4ELi2ELi32ELb1ELb0EEEJNSB_IJSI_SI_SK_EEENSB_IJNSV_ISI_SE_EENSV_INSC_ILi32EEESE_EEEEESM_NSB_IJNSB_IJlllEEESE_SX_EEESM_S1V_NS1K_6fusion15FusionCallbacksIS1O_NS1W_17LinearCombinationISM_fSM_fLNS_15FloatRoundStyleE2EEES1P_S1T_JEEENSA_5SM1004TMEM4LOAD26SM100_TMEM_LOAD_32dp32b32xENSA_20SM90_TMA_LOAD_IM2COLENS16_INS17_ILi2ELi4ELi3EEES1A_NSV_INSB_IJS1B_S1R_EEENSB_IJS1R_SE_EEEEEEENSA_39AutoVectorizingCopyWithAssumedAlignmentILi128EEENSA_21SM90_TMA_STORE_IM2COLES2B_S2D_S2D_EEEvvEEEEvNT_6ParamsE:
        .type           _ZN7cutlass13device_kernelINS_4conv6kernel13ConvUniversalINS1_16ConvProblemShapeILNS1_8OperatorE0ELi2EEENS1_10collective14CollectiveConvINS1_47MainloopSm100TmaUmmaWarpSpecializedImplicitGemmILS5_0ELi8ELi2ELi1ELi2EN4cute5tupleIJNSA_1CILi2EEENSC_ILi1EEESE_EEEEENSB_IJNSC_ILi256EEENSC_ILi128EEENSB_IJNSC_ILi64EEEEEEEEENS_6half_tESM_NSA_8TiledMMAINSA_8MMA_AtomIJNSA_26SM100_MMA_F16BF16_2x1SM_SSISM_SM_fLi256ELi128ELNSA_4UMMA5MajorE0ELSR_0ELNSQ_7ScaleInE0ELSS_0EEEEEENSA_6LayoutINSB_IJSE_SE_SE_EEENSB_IJNSC_ILi0EEESX_SX_EEEEENSB_IJNSA_10UnderscoreES10_S10_EEEEENS7_6detail27Sm100ImplicitGemmTileTraitsINSA_25SM100_TMA_2SM_LOAD_IM2COLENSA_14ComposedLayoutINSA_7SwizzleILi3ELi4ELi3EEENSA_18smem_ptr_flag_bitsILi16EEENSV_INSB_IJNSC_ILi8EEESJ_EEENSB_IJSJ_SE_EEEEEEEvEENS14_INSA_18SM100_TMA_2SM_LOADES1F_vEEEENS_8epilogue10collective18CollectiveEpilogueINS1K_23Sm100TmaWarpSpecializedILi4ELi2ELi32ELb1ELb0EEEJNSB_IJSI_SI_SK_EEENSB_IJNSV_ISI_SE_EENSV_INSC_ILi32EEESE_EEEEESM_NSB_IJNSB_IJlllEEESE_SX_EEESM_S1V_NS1K_6fusion15FusionCallbacksIS1O_NS1W_17LinearCombinationISM_fSM_fLNS_15FloatRoundStyleE2EEES1P_S1T_JEEENSA_5SM1004TMEM4LOAD26SM100_TMEM_LOAD_32dp32b32xENSA_20SM90_TMA_LOAD_IM2COLENS16_INS17_ILi2ELi4ELi3EEES1A_NSV_INSB_IJS1B_S1R_EEENSB_IJS1R_SE_EEEEEEENSA_39AutoVectorizingCopyWithAssumedAlignmentILi128EEENSA_21SM90_TMA_STORE_IM2COLES2B_S2D_S2D_EEEvvEEEEvNT_6ParamsE,@function
        .size           _ZN7cutlass13device_kernelINS_4conv6kernel13ConvUniversalINS1_16ConvProblemShapeILNS1_8OperatorE0ELi2EEENS1_10collective14CollectiveConvINS1_47MainloopSm100TmaUmmaWarpSpecializedImplicitGemmILS5_0ELi8ELi2ELi1ELi2EN4cute5tupleIJNSA_1CILi2EEENSC_ILi1EEESE_EEEEENSB_IJNSC_ILi256EEENSC_ILi128EEENSB_IJNSC_ILi64EEEEEEEEENS_6half_tESM_NSA_8TiledMMAINSA_8MMA_AtomIJNSA_26SM100_MMA_F16BF16_2x1SM_SSISM_SM_fLi256ELi128ELNSA_4UMMA5MajorE0ELSR_0ELNSQ_7ScaleInE0ELSS_0EEEEEENSA_6LayoutINSB_IJSE_SE_SE_EEENSB_IJNSC_ILi0EEESX_SX_EEEEENSB_IJNSA_10UnderscoreES10_S10_EEEEENS7_6detail27Sm100ImplicitGemmTileTraitsINSA_25SM100_TMA_2SM_LOAD_IM2COLENSA_14ComposedLayoutINSA_7SwizzleILi3ELi4ELi3EEENSA_18smem_ptr_flag_bitsILi16EEENSV_INSB_IJNSC_ILi8EEESJ_EEENSB_IJSJ_SE_EEEEEEEvEENS14_INSA_18SM100_TMA_2SM_LOADES1F_vEEEENS_8epilogue10collective18CollectiveEpilogueINS1K_23Sm100TmaWarpSpecializedILi4ELi2ELi32ELb1ELb0EEEJNSB_IJSI_SI_SK_EEENSB_IJNSV_ISI_SE_EENSV_INSC_ILi32EEESE_EEEEESM_NSB_IJNSB_IJlllEEESE_SX_EEESM_S1V_NS1K_6fusion15FusionCallbacksIS1O_NS1W_17LinearCombinationISM_fSM_fLNS_15FloatRoundStyleE2EEES1P_S1T_JEEENSA_5SM1004TMEM4LOAD26SM100_TMEM_LOAD_32dp32b32xENSA_20SM90_TMA_LOAD_IM2COLENS16_INS17_ILi2ELi4ELi3EEES1A_NSV_INSB_IJS1B_S1R_EEENSB_IJS1R_SE_EEEEEEENSA_39AutoVectorizingCopyWithAssumedAlignmentILi128EEENSA_21SM90_TMA_STORE_IM2COLES2B_S2D_S2D_EEEvvEEEEvNT_6ParamsE,(.L_x_199 - _ZN7cutlass13device_kernelINS_4conv6kernel13ConvUniversalINS1_16ConvProblemShapeILNS1_8OperatorE0ELi2EEENS1_10collective14CollectiveConvINS1_47MainloopSm100TmaUmmaWarpSpecializedImplicitGemmILS5_0ELi8ELi2ELi1ELi2EN4cute5tupleIJNSA_1CILi2EEENSC_ILi1EEESE_EEEEENSB_IJNSC_ILi256EEENSC_ILi128EEENSB_IJNSC_ILi64EEEEEEEEENS_6half_tESM_NSA_8TiledMMAINSA_8MMA_AtomIJNSA_26SM100_MMA_F16BF16_2x1SM_SSISM_SM_fLi256ELi128ELNSA_4UMMA5MajorE0ELSR_0ELNSQ_7ScaleInE0ELSS_0EEEEEENSA_6LayoutINSB_IJSE_SE_SE_EEENSB_IJNSC_ILi0EEESX_SX_EEEEENSB_IJNSA_10UnderscoreES10_S10_EEEEENS7_6detail27Sm100ImplicitGemmTileTraitsINSA_25SM100_TMA_2SM_LOAD_IM2COLENSA_14ComposedLayoutINSA_7SwizzleILi3ELi4ELi3EEENSA_18smem_ptr_flag_bitsILi16EEENSV_INSB_IJNSC_ILi8EEESJ_EEENSB_IJSJ_SE_EEEEEEEvEENS14_INSA_18SM100_TMA_2SM_LOADES1F_vEEEENS_8epilogue10collective18CollectiveEpilogueINS1K_23Sm100TmaWarpSpecializedILi4ELi2ELi32ELb1ELb0EEEJNSB_IJSI_SI_SK_EEENSB_IJNSV_ISI_SE_EENSV_INSC_ILi32EEESE_EEEEESM_NSB_IJNSB_IJlllEEESE_SX_EEESM_S1V_NS1K_6fusion15FusionCallbacksIS1O_NS1W_17LinearCombinationISM_fSM_fLNS_15FloatRoundStyleE2EEES1P_S1T_JEEENSA_5SM1004TMEM4LOAD26SM100_TMEM_LOAD_32dp32b32xENSA_20SM90_TMA_LOAD_IM2COLENS16_INS17_ILi2ELi4ELi3EEES1A_NSV_INSB_IJS1B_S1R_EEENSB_IJS1R_SE_EEEEEEENSA_39AutoVectorizingCopyWithAssumedAlignmentILi128EEENSA_21SM90_TMA_STORE_IM2COLES2B_S2D_S2D_EEEvvEEEEvNT_6ParamsE)
        .other          _ZN7cutlass13device_kernelINS_4conv6kernel13ConvUniversalINS1_16ConvProblemShapeILNS1_8OperatorE0ELi2EEENS1_10collective14CollectiveConvINS1_47MainloopSm100TmaUmmaWarpSpecializedImplicitGemmILS5_0ELi8ELi2ELi1ELi2EN4cute5tupleIJNSA_1CILi2EEENSC_ILi1EEESE_EEEEENSB_IJNSC_ILi256EEENSC_ILi128EEENSB_IJNSC_ILi64EEEEEEEEENS_6half_tESM_NSA_8TiledMMAINSA_8MMA_AtomIJNSA_26SM100_MMA_F16BF16_2x1SM_SSISM_SM_fLi256ELi128ELNSA_4UMMA5MajorE0ELSR_0ELNSQ_7ScaleInE0ELSS_0EEEEEENSA_6LayoutINSB_IJSE_SE_SE_EEENSB_IJNSC_ILi0EEESX_SX_EEEEENSB_IJNSA_10UnderscoreES10_S10_EEEEENS7_6detail27Sm100ImplicitGemmTileTraitsINSA_25SM100_TMA_2SM_LOAD_IM2COLENSA_14ComposedLayoutINSA_7SwizzleILi3ELi4ELi3EEENSA_18smem_ptr_flag_bitsILi16EEENSV_INSB_IJNSC_ILi8EEESJ_EEENSB_IJSJ_SE_EEEEEEEvEENS14_INSA_18SM100_TMA_2SM_LOADES1F_vEEEENS_8epilogue10collective18CollectiveEpilogueINS1K_23Sm100TmaWarpSpecializedILi4ELi2ELi32ELb1ELb0EEEJNSB_IJSI_SI_SK_EEENSB_IJNSV_ISI_SE_EENSV_INSC_ILi32EEESE_EEEEESM_NSB_IJNSB_IJlllEEESE_SX_EEESM_S1V_NS1K_6fusion15FusionCallbacksIS1O_NS1W_17LinearCombinationISM_fSM_fLNS_15FloatRoundStyleE2EEES1P_S1T_JEEENSA_5SM1004TMEM4LOAD26SM100_TMEM_LOAD_32dp32b32xENSA_20SM90_TMA_LOAD_IM2COLENS16_INS17_ILi2ELi4ELi3EEES1A_NSV_INSB_IJS1B_S1R_EEENSB_IJS1R_SE_EEEEEEENSA_39AutoVectorizingCopyWithAssumedAlignmentILi128EEENSA_21SM90_TMA_STORE_IM2COLES2B_S2D_S2D_EEEvvEEEEvNT_6ParamsE,@"STO_CUDA_ENTRY STV_DEFAULT"
_ZN7cutlass13device_kernelINS_4conv6kernel13ConvUniversalINS1_16ConvProblemShapeILNS1_8OperatorE0ELi2EEENS1_10collective14CollectiveConvINS1_47MainloopSm100TmaUmmaWarpSpecializedImplicitGemmILS5_0ELi8ELi2ELi1ELi2EN4cute5tupleIJNSA_1CILi2EEENSC_ILi1EEESE_EEEEENSB_IJNSC_ILi256EEENSC_ILi128EEENSB_IJNSC_ILi64EEEEEEEEENS_6half_tESM_NSA_8TiledMMAINSA_8MMA_AtomIJNSA_26SM100_MMA_F16BF16_2x1SM_SSISM_SM_fLi256ELi128ELNSA_4UMMA5MajorE0ELSR_0ELNSQ_7ScaleInE0ELSS_0EEEEEENSA_6LayoutINSB_IJSE_SE_SE_EEENSB_IJNSC_ILi0EEESX_SX_EEEEENSB_IJNSA_10UnderscoreES10_S10_EEEEENS7_6detail27Sm100ImplicitGemmTileTraitsINSA_25SM100_TMA_2SM_LOAD_IM2COLENSA_14ComposedLayoutINSA_7SwizzleILi3ELi4ELi3EEENSA_18smem_ptr_flag_bitsILi16EEENSV_INSB_IJNSC_ILi8EEESJ_EEENSB_IJSJ_SE_EEEEEEEvEENS14_INSA_18SM100_TMA_2SM_LOADES1F_vEEEENS_8epilogue10collective18CollectiveEpilogueINS1K_23Sm100TmaWarpSpecializedILi4ELi2ELi32ELb1ELb0EEEJNSB_IJSI_SI_SK_EEENSB_IJNSV_ISI_SE_EENSV_INSC_ILi32EEESE_EEEEESM_NSB_IJNSB_IJlllEEESE_SX_EEESM_S1V_NS1K_6fusion15FusionCallbacksIS1O_NS1W_17LinearCombinationISM_fSM_fLNS_15FloatRoundStyleE2EEES1P_S1T_JEEENSA_5SM1004TMEM4LOAD26SM100_TMEM_LOAD_32dp32b32xENSA_20SM90_TMA_LOAD_IM2COLENS16_INS17_ILi2ELi4ELi3EEES1A_NSV_INSB_IJS1B_S1R_EEENSB_IJS1R_SE_EEEEEEENSA_39AutoVectorizingCopyWithAssumedAlignmentILi128EEENSA_21SM90_TMA_STORE_IM2COLES2B_S2D_S2D_EEEvvEEEEvNT_6ParamsE:
[----:B------:R-:W1:Y:S01]  /*0000*/  LDC R1, c[0x0][0x37c] ;  /* 0x0000df00ff017b82 */ /* 0x000e620000000800 */
[----:B------:R-:W2:Y:S01]  /*0010*/  S2R R85, SR_TID.X ;  /* 0x0000000000557919 */ /* 0x000ea20000002100 */
[----:B------:R-:W3:Y:S06]  /*0020*/  LDCU.64 UR8, c[0x0][0x890] ;  /* 0x00011200ff0877ac */ /* 0x000eec0008000a00 */
[----:B------:R-:W4:Y:S01]  /*0030*/  S2UR UR4, SR_CgaCtaId ;  /* 0x00000000000479c3 */ /* 0x000f220000008800 */
[----:B-1----:R-:W-:Y:S01]  /*0040*/  VIADD R1, R1, 0xfffffff8 ;  /* 0xfffffff801017836 */ /* 0x002fe20000000000 */
[----:B------:R-:W-:-:S02]  /*0050*/  PRMT R87, RZ, 0x7610, R87 ;  /* 0x00007610ff577816 */ /* 0x000fc40000000057 */
[----:B------:R-:W-:Y:S02]  /*0060*/  ELECT P1, URZ, PT ;  /* 0x0000000000ff782f */ /* 0x000fe40003820000 */
[----:B------:R-:W-:Y:S01]  /*0070*/  R2UR UR48, R1 ;  /* 0x00000000013072ca */ /* 0x000fe200000e0000 */
[----:B---3--:R-:W-:-:S04]  /*0080*/  UISETP.NE.U32.AND UP0, UPT, UR8, URZ, UPT ;  /* 0x000000ff0800728c */ /* 0x008fc8000bf05070 */
[----:B------:R-:W-:Y:S02]  /*0090*/  UISETP.NE.AND.EX UP0, UPT, UR9, URZ, UPT, UP0 ;  /* 0x000000ff0900728c */ /* 0x000fe4000bf05300 */
[----:B----4-:R-:W-:Y:S02]  /*00a0*/  ULOP3.LUT UR38, UR4, 0x1, URZ, 0xc0, !UPT ;  /* 0x0000000104267892 */ /* 0x010fe4000f8ec0ff */
[----:B------:R-:W-:Y:S01]  /*00b0*/  ULOP3.LUT UR37, UR4, 0x1, URZ, 0x3c, !UPT ;  /* 0x0000000104257892 */ /* 0x000fe2000f8e3cff */
[----:B--2---:R-:W-:-:S05]  /*00c0*/  SHF.R.U32.HI R88, RZ, 0x5, R85 ;  /* 0x00000005ff587819 */ /* 0x004fca0000011655 */
[----:B------:R-:W1:Y:S02]  /*00d0*/  SHFL.IDX PT, R0, R88, RZ, 0x1f ;  /* 0x00001fff58007589 */ /* 0x000e6400000e0000 */
[----:B-1----:R-:W-:Y:S01]  /*00e0*/  R2UR UR18, R0 ;  /* 0x00000000001272ca */ /* 0x002fe200000e0000 */
[----:B------:R-:W-:-:S14]  /*00f0*/  BRA.U UP0, `(.L_x_0) ;  /* 0x0000000100307547 */ /* 0x000fdc000b800000 */
[----:B------:R-:W1:Y:S02]  /*0100*/  LDCU.64 UR4, c[0x0][0x888] ;  /* 0x00011100ff0477ac */ /* 0x000e640008000a00 */
[----:B-1----:R-:W-:-:S04]  /*0110*/  UISETP.NE.U32.AND UP0, UPT, UR4, URZ, UPT ;  /* 0x000000ff0400728c */ /* 0x002fc8000bf05070 */
[----:B------:R-:W-:-:S09]  /*0120*/  UISETP.NE.AND.EX UP0, UPT, UR5, URZ, UPT, UP0 ;  /* 0x000000ff0500728c */ /* 0x000fd2000bf05300 */
[----:B------:R-:W-:Y:S05]  /*0130*/  BRA.U !UP0, `(.L_x_1) ;  /* 0x0000000108147547 */ /* 0x000fea000b800000 */
[----:B------:R-:W1:Y:S01]  /*0140*/  LDC.64 R2, c[0x0][0x888] ;  /* 0x00022200ff027b82 */ /* 0x000e620000000a00 */
[----:B------:R-:W1:Y:S02]  /*0150*/  LDCU.64 UR4, c[0x0][0x358] ;  /* 0x00006b00ff0477ac */ /* 0x000e640008000a00 */
[----:B-1----:R1:W5:Y:S01]  /*0160*/  LDG.E R41, desc[UR4][R2.64] ;  /* 0x0000000402297981 */ /* 0x002362000c1e1900 */
[----:B------:R-:W-:Y:S01]  /*0170*/  HFMA2 R87, -RZ, RZ, 0, 5.9604644775390625e-08 ;  /* 0x00000001ff577431 */ /* 0x000fe200000001ff */
[----:B------:R-:W-:Y:S05]  /*0180*/  BRA `(.L_x_0) ;  /* 0x00000000000c7947 */ /* 0x000fea0003800000 */
.L_x_1:
[----:B------:R-:W1:Y:S01]  /*0190*/  LDCU UR4, c[0x0][0x880] ;  /* 0x00011000ff0477ac */ /* 0x000e620008000800 */
[----:B------:R-:W-:Y:S01]  /*01a0*/  HFMA2 R87, -RZ, RZ, 0, 5.9604644775390625e-08 ;  /* 0x00000001ff577431 */ /* 0x000fe200000001ff */
[----:B-1----:R-:W-:-:S07]  /*01b0*/  MOV R41, UR4 ;  /* 0x0000000400297c02 */ /* 0x002fce0008000f00 */
.L_x_0:
[----:B------:R-:W2:Y:S02]  /*01c0*/  LDCU.64 UR4, c[0x0][0x8b0] ;  /* 0x00011600ff0477ac */ /* 0x000ea40008000a00 */
[----:B--2---:R-:W-:-:S04]  /*01d0*/  UISETP.NE.U32.AND UP0, UPT, UR4, URZ, UPT ;  /* 0x000000ff0400728c */ /* 0x004fc8000bf05070 */
[----:B------:R-:W-:-:S09]  /*01e0*/  UISETP.NE.AND.EX UP0, UPT, UR5, URZ, UPT, UP0 ;  /* 0x000000ff0500728c */ /* 0x000fd2000bf05300 */
[----:B------:R-:W-:Y:S05]  /*01f0*/  BRA.U UP0, `(.L_x_2) ;  /* 0x0000000100287547 */ /* 0x000fea000b800000 */
[----:B------:R-:W2:Y:S02]  /*0200*/  LDCU.64 UR4, c[0x0][0x8a8] ;  /* 0x00011500ff0477ac */ /* 0x000ea40008000a00 */
[----:B--2---:R-:W-:-:S04]  /*0210*/  UISETP.NE.U32.AND UP0, UPT, UR4, URZ, UPT ;  /* 0x000000ff0400728c */ /* 0x004fc8000bf05070 */
[----:B------:R-:W-:-:S09]  /*0220*/  UISETP.NE.AND.EX UP0, UPT, UR5, URZ, UPT, UP0 ;  /* 0x000000ff0500728c */ /* 0x000fd2000bf05300 */
[----:B------:R-:W-:Y:S05]  /*0230*/  BRA.U !UP0, `(.L_x_3) ;  /* 0x0000000108107547 */ /* 0x000fea000b800000 */
[----:B------:R-:W2:Y:S01]  /*0240*/  LDC.64 R38, c[0x0][0x8a8] ;  /* 0x00022a00ff267b82 */ /* 0x000ea20000000a00 */
[----:B------:R-:W2:Y:S02]  /*0250*/  LDCU.64 UR4, c[0x0][0x358] ;  /* 0x00006b00ff0477ac */ /* 0x000ea40008000a00 */
[----:B--2---:R2:W5:Y:S01]  /*0260*/  LDG.E R38, desc[UR4][R38.64] ;  /* 0x0000000426267981 */ /* 0x004562000c1e1900 */
[----:B------:R-:W-:Y:S05]  /*0270*/  BRA `(.L_x_2) ;  /* 0x0000000000087947 */ /* 0x000fea0003800000 */
.L_x_3:
[----:B------:R-:W2:Y:S02]  /*0280*/  LDCU UR4, c[0x0][0x8a0] ;  /* 0x00011400ff0477ac */ /* 0x000ea40008000800 */
[----:B--2---:R-:W-:Y:S02]  /*0290*/  MOV R38, UR4 ;  /* 0x0000000400267c02 */ /* 0x004fe40008000f00 */
.L_x_2:
[----:B------:R-:W-:Y:S01]  /*02a0*/  IMAD.U32 R0, RZ, RZ, UR18 ;  /* 0x00000012ff007e24 */ /* 0x000fe2000f8e00ff */
[----:B------:R-:W-:Y:S04]  /*02b0*/  BSSY.RECONVERGENT B0, `(.L_x_4) ;  /* 0x000000c000007945 */ /* 0x000fe80003800200 */
[C---:B------:R-:W-:Y:S02]  /*02c0*/  ISETP.NE.OR P2, PT, R0.reuse, 0x1, !P1 ;  /* 0x000000010000780c */ /* 0x040fe40004f45670 */
[----:B------:R-:W-:-:S11]  /*02d0*/  ISETP.NE.OR P0, PT, R0, 0x3, !P1 ;  /* 0x000000030000780c */ /* 0x000fd60004f05670 */
[----:B------:R-:W-:Y:S05]  /*02e0*/  @P2 BRA `(.L_x_5) ;  /* 0x0000000000202947 */ /* 0x000fea0003800000 */
[----:B------:R-:W3:Y:S02]  /*02f0*/  LDCU.64 UR4, c[0x0][0x348] ;  /* 0x00006900ff0477ac */ /* 0x000ee40008000a00 */
[----:B---3--:R-:W-:Y:S02]  /*0300*/  UIADD3 UR6, UP1, UPT, UR4, 0x80, URZ ;  /* 0x0000008004067890 */ /* 0x008fe4000ff3e0ff */
[----:B------:R-:W-:Y:S02]  /*0310*/  UIADD3 UR4, UP0, UPT, UR4, 0x180, URZ ;  /* 0x0000018004047890 */ /* 0x000fe4000ff1e0ff */
[----:B------:R-:W-:Y:S02]  /*0320*/  UIADD3.X UR7, UPT, UPT, URZ, UR5, URZ, UP1, !UPT ;  /* 0x00000005ff077290 */ /* 0x000fe40008ffe4ff */
[----:B------:R-:W-:-:S07]  /*0330*/  UIADD3.X UR5, UPT, UPT, URZ, UR5, URZ, UP0, !UPT ;  /* 0x00000005ff057290 */ /* 0x000fce00087fe4ff */
[----:B------:R3:W-:Y:S02]  /*0340*/  UTMACCTL.PF [UR6] ;  /* 0x00000000060079b9 */ /* 0x0007e40008040000 */
[----:B------:R3:W-:Y:S02]  /*0350*/  UTMACCTL.PF [UR4] ;  /* 0x00000000040079b9 */ /* 0x0007e40008040000 */
[----:B---3--:R-:W-:Y:S01]  /*0360*/  NOP ;  /* 0x0000000000007918 */ /* 0x008fe20000000000 */
.L_x_5:
[----:B------:R-:W-:Y:S05]  /*0370*/  BSYNC.RECONVERGENT B0 ;  /* 0x0000000000007941 */ /* 0x000fea0003800200 */
.L_x_4:
[----:B------:R-:W-:Y:S04]  /*0380*/  BSSY.RECONVERGENT B0, `(.L_x_6) ;  /* 0x000000a000007945 */ /* 0x000fe80003800200 */
        /* <DEDUP_REMOVED lines=9> */
.L_x_7:
[----:B------:R-:W-:Y:S05]  /*0420*/  BSYNC.RECONVERGENT B0 ;  /* 0x0000000000007941 */ /* 0x000fea0003800200 */
.L_x_6:
[----:B------:R-:W3:Y:S01]  /*0430*/  LDCU.64 UR4, c[0x0][0x888] ;  /* 0x00011100ff0477ac */ /* 0x000ee20008000a00 */
[----:B------:R-:W-:Y:S02]  /*0440*/  UISETP.EQ.U32.AND UP2, UPT, UR8, URZ, UPT ;  /* 0x000000ff0800728c */ /* 0x000fe4000bf42070 */
[----:B------:R-:W-:Y:S02]  /*0450*/  UPLOP3.LUT UP3, UPT, UPT, UPT, UPT, 0x80, 0x8 ;  /* 0x000000000008789c */ /* 0x000fe40003f6f070 */
[----:B---3--:R-:W-:-:S04]  /*0460*/  UISETP.NE.U32.AND UP0, UPT, UR4, URZ, UPT ;  /* 0x000000ff0400728c */ /* 0x008fc8000bf05070 */
[----:B------:R-:W-:-:S04]  /*0470*/  UISETP.NE.AND.EX UP1, UPT, UR5, URZ, UPT, UP0 ;  /* 0x000000ff0500728c */ /* 0x000fc8000bf25300 */
[----:B------:R-:W-:-:S04]  /*0480*/  UISETP.EQ.OR.EX UP4, UPT, UR9, URZ, !UP1, UP2 ;  /* 0x000000ff0900728c */ /* 0x000fc8000cf82720 */
[----:B------:R-:W-:-:S06]  /*0490*/  UP2UR UR4, UPR, URZ, 0x10 ;  /* 0x00000010ff047883 */ /* 0x000fcc0008000000 */
[----:B------:R-:W-:Y:S01]  /*04a0*/  MOV R97, UR4 ;  /* 0x0000000400617c02 */ /* 0x000fe20008000f00 */
[----:B------:R-:W-:Y:S06]  /*04b0*/  BRA.U !UP4, `(.L_x_8) ;  /* 0x000000010c207547 */ /* 0x000fec000b800000 */
[----:B------:R-:W-:Y:S01]  /*04c0*/  UISETP.NE.U32.AND UP2, UPT, UR8, URZ, UPT ;  /* 0x000000ff0800728c */ /* 0x000fe2000bf45070 */
[----:B-----5:R-:W-:Y:S01]  /*04d0*/  FSETP.NEU.AND P0, PT, R41, RZ, PT ;  /* 0x000000ff2900720b */ /* 0x020fe20003f0d000 */
[----:B------:R-:W-:Y:S02]  /*04e0*/  USEL UR4, URZ, 0xffffffff, UP1 ;  /* 0xffffffffff047887 */ /* 0x000fe40008800000 */
[----:B------:R-:W-:-:S10]  /*04f0*/  UISETP.NE.AND.EX UP2, UPT, UR9, URZ, UPT, UP2 ;  /* 0x000000ff0900728c */ /* 0x000fd4000bf45320 */
[----:B------:R-:W-:Y:S01]  /*0500*/  VOTEU.ANY UP0, P0 ;  /* 0x0000000000ff7886 */ /* 0x000fe20000000100 */
[----:B------:R-:W-:-:S04]  /*0510*/  @!UP2 USEL UR4, URZ, 0xffffffff, UP0 ;  /* 0xffffffffff04a887 */ /* 0x000fc80008000000 */
[----:B------:R-:W-:-:S04]  /*0520*/  ULOP3.LUT UR4, UR4, 0x1, URZ, 0xc0, !UPT ;  /* 0x0000000104047892 */ /* 0x000fc8000f8ec0ff */
[----:B------:R-:W-:-:S11]  /*0530*/  UISETP.NE.U32.AND UP3, UPT, UR4, 0x1, UPT ;  /* 0x000000010400788c */ /* 0x000fd6000bf65070 */
.L_x_8:
[----:B------:R-:W3:Y:S01]  /*0540*/  SHFL.IDX PT, R0, R88, RZ, 0x1f ;  /* 0x00001fff58007589 */ /* 0x000ee200000e0000 */
[----:B------:R-:W-:Y:S02]  /*0550*/  UISETP.NE.AND UP5, UPT, UR18, 0x2, UPT ;  /* 0x000000021200788c */ /* 0x000fe4000bfa5270 */
[----:B------:R-:W-:Y:S02]  /*0560*/  UISETP.NE.AND UP0, UPT, UR18, 0x2, UPT ;  /* 0x000000021200788c */ /* 0x000fe4000bf05270 */
[----:B------:R-:W-:Y:S02]  /*0570*/  UISETP.NE.OR UP2, UPT, UR38, URZ, UP5 ;  /* 0x000000ff2600728c */ /* 0x000fe4000af45670 */
[----:B------:R-:W-:-:S04]  /*0580*/  USEL UR62, URZ, 0x1, UP0 ;  /* 0x00000001ff3e7887 */ /* 0x000fc80008000000 */
[----:B------:R-:W-:Y:S02]  /*0590*/  PLOP3.LUT P3, PT, P1, PT, UP2, 0xae, 0xea ;  /* 0x0000000000ea781c */ /* 0x000fe40000f6f52e */
[----:B---3--:R-:W-:-:S13]  /*05a0*/  ISETP.NE.AND P0, PT, R0, RZ, PT ;  /* 0x000000ff0000720c */ /* 0x008fda0003f05270 */
[----:B------:R-:W-:Y:S05]  /*05b0*/  @P0 BRA `(.L_x_9) ;  /* 0x0000000000680947 */ /* 0x000fea0003800000 */
[----:B------:R-:W3:Y:S01]  /*05c0*/  S2UR UR5, SR_CgaCtaId ;  /* 0x00000000000579c3 */ /* 0x000ee20000008800 */
[----:B------:R-:W-:Y:S01]  /*05d0*/  UMOV UR4, 0x400 ;  /* 0x0000040000047882 */ /* 0x000fe20000000000 */
[----:B------:R-:W-:Y:S01]  /*05e0*/  UMOV UR6, 0x1 ;  /* 0x0000000100067882 */ /* 0x000fe20000000000 */
[----:B------:R-:W-:Y:S01]  /*05f0*/  ELECT P0, URZ, PT ;  /* 0x0000000000ff782f */ /* 0x000fe20003800000 */
[----:B------:R-:W-:-:S04]  /*0600*/  UIADD3 UR6, UPT, UPT, -UR6, 0x100000, URZ ;  /* 0x0010000006067890 */ /* 0x000fc8000fffe1ff */
[----:B------:R-:W-:Y:S02]  /*0610*/  USHF.L.U32 UR7, UR6, 0xb, URZ ;  /* 0x0000000b06077899 */ /* 0x000fe400080006ff */
[----:B------:R-:W-:Y:S02]  /*0620*/  USHF.L.U32 UR6, UR6, 0x1, URZ ;  /* 0x0000000106067899 */ /* 0x000fe400080006ff */
[----:B---3--:R-:W-:Y:S01]  /*0630*/  ULEA UR4, UR5, UR4, 0x18 ;  /* 0x0000000405047291 */ /* 0x008fe2000f8ec0ff */
[----:B------:R-:W3:Y:S11]  /*0640*/  FENCE.VIEW.ASYNC.S ;  /* 0x00000000000073c6 */ /* 0x000ef60000000000 */
[----:B---3--:R3:W4:Y:S01]  /*0650*/  SYNCS.EXCH.64 URZ, [UR4], UR6 ;  /* 0x0000000604ff75b2 */ /* 0x0087220008000100 */
[----:B------:R3:W1:Y:S01]  /*0660*/  SYNCS.EXCH.64 URZ, [UR4+0x40], UR6 ;  /* 0x0000400604ff75b2 */ /* 0x0006620008000100 */
        /* <DEDUP_REMOVED lines=13> */
[----:B------:R3:W1:Y:S02]  /*0740*/  SYNCS.EXCH.64 URZ, [UR4+0x78], UR6 ;  /* 0x0000780604ff75b2 */ /* 0x0006640008000100 */
[----:B---3--:R-:W-:Y:S01]  /*0750*/  NOP ;  /* 0x0000000000007918 */ /* 0x008fe20000000000 */
.L_x_9:
[----:B------:R-:W3:Y:S01]  /*0760*/  SHFL.IDX PT, R0, R88, RZ, 0x1f ;  /* 0x00001fff58007589 */ /* 0x000ee200000e0000 */
[----:B------:R-:W-:Y:S01]  /*0770*/  NOP ;  /* 0x0000000000007918 */ /* 0x000fe20000000000 */
[----:B---3--:R-:W-:-:S13]  /*0780*/  ISETP.NE.AND P0, PT, R0, 0x1, PT ;  /* 0x000000010000780c */ /* 0x008fda0003f05270 */
[----:B------:R-:W-:Y:S05]  /*0790*/  @P0 BRA `(.L_x_10) ;  /* 0x0000000000580947 */ /* 0x000fea0003800000 */
[----:B------:R-:W3:Y:S01]  /*07a0*/  S2UR UR5, SR_CgaCtaId ;  /* 0x00000000000579c3 */ /* 0x000ee20000008800 */
[----:B------:R-:W-:Y:S01]  /*07b0*/  UMOV UR4, 0x400 ;  /* 0x0000040000047882 */ /* 0x000fe20000000000 */
[----:B------:R-:W-:Y:S01]  /*07c0*/  UMOV UR8, 0x20 ;  /* 0x0000002000087882 */ /* 0x000fe20000000000 */
[----:B------:R-:W-:Y:S01]  /*07d0*/  UMOV UR6, 0x80 ;  /* 0x0000008000067882 */ /* 0x000fe20000000000 */
[----:B------:R-:W-:-:S04]  /*07e0*/  UIADD3 UR8, UPT, UPT, -UR8, 0x100000, URZ ;  /* 0x0010000008087890 */ /* 0x000fc8000fffe1ff */
[----:B------:R-:W-:Y:S02]  /*07f0*/  USHF.L.U32 UR9, UR8, 0xb, URZ ;  /* 0x0000000b08097899 */ /* 0x000fe400080006ff */
[----:B------:R-:W-:Y:S02]  /*0800*/  USHF.L.U32 UR8, UR8, 0x1, URZ ;  /* 0x0000000108087899 */ /* 0x000fe400080006ff */
[----:B------:R-:W-:-:S04]  /*0810*/  UIADD3 UR6, UPT, UPT, -UR6, 0x100000, URZ ;  /* 0x0010000006067890 */ /* 0x000fc8000fffe1ff */
[----:B------:R-:W-:Y:S02]  /*0820*/  USHF.L.U32 UR7, UR6, 0xb, URZ ;  /* 0x0000000b06077899 */ /* 0x000fe400080006ff */
[----:B------:R-:W-:Y:S01]  /*0830*/  USHF.L.U32 UR6, UR6, 0x1, URZ ;  /* 0x0000000106067899 */ /* 0x000fe200080006ff */
[----:B------:R-:W-:Y:S01]  /*0840*/  ELECT P0, URZ, PT ;  /* 0x0000000000ff782f */ /* 0x000fe20003800000 */
[----:B---3--:R-:W-:Y:S01]  /*0850*/  ULEA UR4, UR5, UR4, 0x18 ;  /* 0x0000000405047291 */ /* 0x008fe2000f8ec0ff */
[----:B------:R-:W3:Y:S11]  /*0860*/  FENCE.VIEW.ASYNC.S ;  /* 0x00000000000073c6 */ /* 0x000ef60000000000 */
[----:B---3--:R3:W1:Y:S01]  /*0870*/  SYNCS.EXCH.64 URZ, [UR4+0x80], UR8 ;  /* 0x0000800804ff75b2 */ /* 0x0086620008000100 */
[----:B------:R3:W1:Y:S01]  /*0880*/  SYNCS.EXCH.64 URZ, [UR4+0xa0], UR6 ;  /* 0x0000a00604ff75b2 */ /* 0x0006620008000100 */
[----:B------:R3:W1:Y:S01]  /*0890*/  SYNCS.EXCH.64 URZ, [UR4+0x88], UR8 ;  /* 0x0000880804ff75b2 */ /* 0x0006620008000100 */
[----:B------:R3:W1:Y:S01]  /*08a0*/  SYNCS.EXCH.64 URZ, [UR4+0xa8], UR6 ;  /* 0x0000a80604ff75b2 */ /* 0x0006620008000100 */
[----:B------:R3:W1:Y:S01]  /*08b0*/  SYNCS.EXCH.64 URZ, [UR4+0x90], UR8 ;  /* 0x0000900804ff75b2 */ /* 0x0006620008000100 */
[----:B------:R3:W1:Y:S01]  /*08c0*/  SYNCS.EXCH.64 URZ, [UR4+0xb0], UR6 ;  /* 0x0000b00604ff75b2 */ /* 0x0006620008000100 */
[----:B------:R3:W1:Y:S01]  /*08d0*/  SYNCS.EXCH.64 URZ, [UR4+0x98], UR8 ;  /* 0x0000980804ff75b2 */ /* 0x0006620008000100 */
[----:B------:R3:W1:Y:S01]  /*08e0*/  SYNCS.EXCH.64 URZ, [UR4+0xb8], UR6 ;  /* 0x0000b80604ff75b2 */ /* 0x0006620008000100 */
[----:B------:R-:W-:Y:S01]  /*08f0*/  NOP ;  /* 0x0000000000007918 */ /* 0x000fe20000000000 */
.L_x_10:
[----:B------:R-:W2:Y:S01]  /*0900*/  SHFL.IDX PT, R0, R88, RZ, 0x1f ;  /* 0x00001fff58007589 */ /* 0x000ea200000e0000 */
[----:B------:R-:W-:Y:S01]  /*0910*/  NOP ;  /* 0x0000000000007918 */ /* 0x000fe20000000000 */
[----:B--2---:R-:W-:-:S13]  /*0920*/  ISETP.NE.AND P0, PT, R0, 0x3, PT ;  /* 0x000000030000780c */ /* 0x004fda0003f05270 */
[----:B------:R-:W-:Y:S05]  /*0930*/  @P0 BRA `(.L_x_11) ;  /* 0x0000000000300947 */ /* 0x000fea0003800000 */
[----:B------:R-:W2:Y:S01]  /*0940*/  S2UR UR5, SR_CgaCtaId ;  /* 0x00000000000579c3 */ /* 0x000ea20000008800 */
[----:B---3--:R-:W-:Y:S01]  /*0950*/  UMOV UR4, 0x400 ;  /* 0x0000040000047882 */ /* 0x008fe20000000000 */
[----:B------:R-:W-:Y:S01]  /*0960*/  UMOV UR6, 0x20 ;  /* 0x0000002000067882 */ /* 0x000fe20000000000 */
[----:B------:R-:W-:Y:S01]  /*0970*/  ELECT P0, URZ, PT ;  /* 0x0000000000ff782f */ /* 0x000fe20003800000 */
[----:B------:R-:W-:-:S04]  /*0980*/  UIADD3 UR6, UPT, UPT, -UR6, 0x100000, URZ ;  /* 0x0010000006067890 */ /* 0x000fc8000fffe1ff */
[----:B------:R-:W-:Y:S02]  /*0990*/  USHF.L.U32 UR7, UR6, 0xb, URZ ;  /* 0x0000000b06077899 */ /* 0x000fe400080006ff */
[----:B------:R-:W-:Y:S02]  /*09a0*/  USHF.L.U32 UR6, UR6, 0x1, URZ ;  /* 0x0000000106067899 */ /* 0x000fe400080006ff */
[----:B--2---:R-:W-:Y:S01]  /*09b0*/  ULEA UR4, UR5, UR4, 0x18 ;  /* 0x0000000405047291 */ /* 0x004fe2000f8ec0ff */
[----:B------:R-:W2:Y:S11]  /*09c0*/  FENCE.VIEW.ASYNC.S ;  /* 0x00000000000073c6 */ /* 0x000eb60000000000 */
[----:B--2---:R2:W3:Y:S01]  /*09d0*/  SYNCS.EXCH.64 URZ, [UR4+0xc0], UR6 ;  /* 0x0000c00604ff75b2 */ /* 0x0044e20008000100 */
[----:B------:R2:W1:Y:S01]  /*09e0*/  SYNCS.EXCH.64 URZ, [UR4+0xc8], UR6 ;  /* 0x0000c80604ff75b2 */ /* 0x0004620008000100 */
[----:B------:R-:W-:Y:S01]  /*09f0*/  NOP ;  /* 0x0000000000007918 */ /* 0x000fe20000000000 */
.L_x_11:
[----:B------:R-:W4:Y:S01]  /*0a00*/  SHFL.IDX PT, R0, R88, RZ, 0x1f ;  /* 0x00001fff58007589 */ /* 0x000f2200000e0000 */
[----:B------:R-:W-:Y:S01]  /*0a10*/  NOP ;  /* 0x0000000000007918 */ /* 0x000fe20000000000 */
[----:B----4-:R-:W-:-:S13]  /*0a20*/  ISETP.NE.AND P0, PT, R0, 0x4, PT ;  /* 0x000000040000780c */ /* 0x010fda0003f05270 */
[----:B------:R-:W-:Y:S05]  /*0a30*/  @P0 BRA `(.L_x_12) ;  /* 0x0000000000440947 */ /* 0x000fea0003800000 */
[----:B------:R-:W4:Y:S01]  /*0a40*/  S2UR UR5, SR_CgaCtaId ;  /* 0x00000000000579c3 */ /* 0x000f220000008800 */
[----:B--23--:R-:W-:Y:S01]  /*0a50*/  UMOV UR4, 0x1e0 ;  /* 0x000001e000047882 */ /* 0x00cfe20000000000 */
[----:B------:R-:W-:Y:S01]  /*0a60*/  UMOV UR6, 0x400 ;  /* 0x0000040000067882 */ /* 0x000fe20000000000 */
[----:B------:R-:W-:Y:S01]  /*0a70*/  USEL UR4, UR4, 0x1a0, UP3 ;  /* 0x000001a004047887 */ /* 0x000fe20009800000 */
[----:B------:R-:W-:Y:S01]  /*0a80*/  UMOV UR8, 0x1 ;  /* 0x0000000100087882 */ /* 0x000fe20000000000 */
[----:B------:R-:W-:Y:S01]  /*0a90*/  ELECT P0, URZ, PT ;  /* 0x0000000000ff782f */ /* 0x000fe20003800000 */
[----:B------:R-:W-:-:S04]  /*0aa0*/  UIADD3 UR8, UPT, UPT, -UR8, 0x100000, URZ ;  /* 0x0010000008087890 */ /* 0x000fc8000fffe1ff */
[----:B------:R-:W-:Y:S02]  /*0ab0*/  USHF.L.U32 UR9, UR8, 0xb, URZ ;  /* 0x0000000b08097899 */ /* 0x000fe400080006ff */
[----:B------:R-:W-:Y:S02]  /*0ac0*/  USHF.L.U32 UR8, UR8, 0x1, URZ ;  /* 0x0000000108087899 */ /* 0x000fe400080006ff */
[----:B----4-:R-:W-:Y:S02]  /*0ad0*/  ULEA UR6, UR5, UR6, 0x18 ;  /* 0x0000000605067291 */ /* 0x010fe4000f8ec0ff */
[----:B------:R-:W-:-:S04]  /*0ae0*/  UIADD3 UR4, UPT, UPT, -UR4, 0x100000, URZ ;  /* 0x0010000004047890 */ /* 0x000fc8000fffe1ff */
[----:B------:R-:W-:Y:S02]  /*0af0*/  USHF.L.U32 UR5, UR4, 0xb, URZ ;  /* 0x0000000b04057899 */ /* 0x000fe400080006ff */
[----:B------:R-:W-:Y:S01]  /*0b00*/  USHF.L.U32 UR4, UR4, 0x1, URZ ;  /* 0x0000000104047899 */ /* 0x000fe200080006ff */
[----:B------:R-:W2:Y:S03]  /*0b10*/  FENCE.VIEW.ASYNC.S ;  /* 0x00000000000073c6 */ /* 0x000ea60000000000 */
[----:B--2---:R4:W2:Y:S08]  /*0b20*/  SYNCS.EXCH.64 URZ, [UR6+0xd0], UR8 ;  /* 0x0000d00806ff75b2 */ /* 0x0048b00008000100 */
[----:B------:R4:W3:Y:S02]  /*0b30*/  SYNCS.EXCH.64 URZ, [UR6+0xd8], UR4 ;  /* 0x0000d80406ff75b2 */ /* 0x0008e40008000100 */
[----:B----4-:R-:W-:Y:S01]  /*0b40*/  NOP ;  /* 0x0000000000007918 */ /* 0x010fe20000000000 */
.L_x_12:
[----:B------:R-:W4:Y:S01]  /*0b50*/  SHFL.IDX PT, R0, R88, RZ, 0x1f ;  /* 0x00001fff58007589 */ /* 0x000f2200000e0000 */
[----:B------:R-:W-:Y:S01]  /*0b60*/  ISETP.NE.OR P1, PT, RZ, UR18, !P1 ;  /* 0x00000012ff007c0c */ /* 0x000fe2000cf25670 */
[----:B------:R-:W-:Y:S01]  /*0b70*/  NOP ;  /* 0x0000000000007918 */ /* 0x000fe20000000000 */
[----:B----4-:R-:W-:-:S13]  /*0b80*/  ISETP.NE.AND P0, PT, R0, 0x5, PT ;  /* 0x000000050000780c */ /* 0x010fda0003f05270 */
[----:B------:R-:W-:Y:S05]  /*0b90*/  @P0 BRA `(.L_x_13) ;  /* 0x0000000000480947 */ /* 0x000fea0003800000 */
[----:B------:R-:W4:Y:S01]  /*0ba0*/  S2UR UR5, SR_CgaCtaId ;  /* 0x00000000000579c3 */ /* 0x000f220000008800 */
[----:B--23--:R-:W-:Y:S01]  /*0bb0*/  UMOV UR4, 0x400 ;  /* 0x0000040000047882 */ /* 0x00cfe20000000000 */
        /* <DEDUP_REMOVED lines=9> */
[----:B----4-:R-:W-:Y:S01]  /*0c50*/  ULEA UR4, UR5, UR4, 0x18 ;  /* 0x0000000405047291 */ /* 0x010fe2000f8ec0ff */
[----:B------:R-:W2:Y:S11]  /*0c60*/  FENCE.VIEW.ASYNC.S ;  /* 0x00000000000073c6 */ /* 0x000eb60000000000 */
[----:B--2---:R4:W2:Y:S01]  /*0c70*/  SYNCS.EXCH.64 URZ, [UR4+0xe0], UR6 ;  /* 0x0000e00604ff75b2 */ /* 0x0048a20008000100 */
[----:B------:R4:W3:Y:S01]  /*0c80*/  SYNCS.EXCH.64 URZ, [UR4+0xf0], UR8 ;  /* 0x0000f00804ff75b2 */ /* 0x0008e20008000100 */
[----:B------:R4:W1:Y:S01]  /*0c90*/  SYNCS.EXCH.64 URZ, [UR4+0xe8], UR6 ;  /* 0x0000e80604ff75b2 */ /* 0x0008620008000100 */
[----:B------:R4:W1:Y:S02]  /*0ca0*/  SYNCS.EXCH.64 URZ, [UR4+0xf8], UR8 ;  /* 0x0000f80804ff75b2 */ /* 0x0008640008000100 */
[----:B----4-:R-:W-:Y:S01]  /*0cb0*/  NOP ;  /* 0x0000000000007918 */ /* 0x010fe20000000000 */
.L_x_13:
[----:B--23--:R-:W2:Y:S01]  /*0cc0*/  S2UR UR7, SR_CgaCtaId ;  /* 0x00000000000779c3 */ /* 0x00cea20000008800 */
[----:B------:R-:W-:Y:S01]  /*0cd0*/  VOTEU.ALL UP0, P1 ;  /* 0x0000000000ff7886 */ /* 0x000fe20000800000 */
[----:B------:R-:W-:Y:S01]  /*0ce0*/  UMOV UR4, 0x20 ;  /* 0x0000002000047882 */ /* 0x000fe20000000000 */
[----:B------:R-:W-:Y:S01]  /*0cf0*/  NOP ;  /* 0x0000000000007918 */ /* 0x000fe20000000000 */
[----:B-1----:R-:W-:Y:S01]  /*0d00*/  LOP3.LUT R3, R85, 0x1f, RZ, 0xc0, !PT ;  /* 0x0000001f55037812 */ /* 0x002fe200078ec0ff */
[----:B------:R-:W-:Y:S01]  /*0d10*/  UISETP.NE.AND UP4, UPT, UR18, URZ, UPT ;  /* 0x000000ff1200728c */ /* 0x000fe2000bf85270 */
[----:B------:R-:W-:Y:S01]  /*0d20*/  @!UP0 UMOV UR6, 0x400 ;  /* 0x0000040000068882 */ /* 0x000fe20000000000 */
[----:B------:R-:W-:-:S04]  /*0d30*/  @!UP0 UIADD3 UR4, UPT, UPT, -UR4, 0x100000, URZ ;  /* 0x0010000004048890 */ /* 0x000fc8000fffe1ff */
[----:B------:R-:W-:Y:S02]  /*0d40*/  @!UP0 USHF.L.U32 UR5, UR4, 0xb, URZ ;  /* 0x0000000b04058899 */ /* 0x000fe400080006ff */
[----:B------:R-:W-:Y:S02]  /*0d50*/  @!UP0 USHF.L.U32 UR4, UR4, 0x1, URZ ;  /* 0x0000000104048899 */ /* 0x000fe400080006ff */
[----:B--2---:R-:W-:Y:S01]  /*0d60*/  @!UP0 ULEA UR6, UR7, UR6, 0x18 ;  /* 0x0000000607068291 */ /* 0x004fe2000f8ec0ff */
[----:B------:R-:W1:Y:S01]  /*0d70*/  LDCU UR7, c[0x0][0x36c] ;  /* 0x00006d80ff0777ac */ /* 0x000e620008000800 */
[----:B------:R-:W-:Y:S01]  /*0d80*/  VOTEU.ALL UP0, P1 ;  /* 0x0000000000ff7886 */ /* 0x000fe20000800000 */
[----:B------:R-:W2:Y:S09]  /*0d90*/  FENCE.VIEW.ASYNC.S ;  /* 0x00000000000073c6 */ /* 0x000eb20000000000 */
[----:B--2---:R2:W3:Y:S01]  /*0da0*/  @!UP0 SYNCS.EXCH.64 URZ, [UR6+0x100], UR4 ;  /* 0x0001000406ff85b2 */ /* 0x0044e20008000100 */
[----:B-1----:R-:W-:-:S09]  /*0db0*/  UISETP.EQ.U32.AND UP6, UPT, UR7, 0x1, UPT ;  /* 0x000000010700788c */ /* 0x002fd2000bfc2070 */
[----:B--2---:R-:W-:Y:S05]  /*0dc0*/  BRA.U !UP6, `(.L_x_14) ;  /* 0x000000010e087547 */ /* 0x004fea000b800000 */
[----:B---3--:R-:W-:Y:S01]  /*0dd0*/  UCGABAR_ARV ;  /* 0x00000000000079c7 */ /* 0x008fe20008000000 */
[----:B------:R-:W-:Y:S05]  /*0de0*/  BRA `(.L_x_15) ;  /* 0x0000000000047947 */ /* 0x000fea0003800000 */
.L_x_14:
[----:B---3--:R-:W-:Y:S01]  /*0df0*/  NOP ;  /* 0x0000000000007918 */ /* 0x008fe20000000000 */
.L_x_15:
[----:B------:R-:W1:Y:S01]  /*0e00*/  S2UR UR20, SR_CTAID.X ;  /* 0x00000000001479c3 */ /* 0x000e620000002500 */
[----:B------:R-:W-:-:S05]  /*0e10*/  CS2R.32 R96, SR_CgaSize ;  /* 0x0000000000607805 */ /* 0x000fca0000008a00 */
[----:B------:R-:W-:-:S05]  /*0e20*/  IMAD R96, R96, -0xa0, RZ ;  /* 0xffffff6060607824 */ /* 0x000fca00078e02ff */
[----:B------:R-:W-:-:S14]  /*0e30*/  R2UR UR5, R96 ;  /* 0x00000000600572ca */ /* 0x000fdc00000e0000 */
[----:B------:R-:W2:Y:S01]  /*0e40*/  LDCU UR5, c[0x0][UR5+0x2b0] ;  /* 0x00005600050577ac */ /* 0x000ea20008000800 */
[----:B------:R-:W-:-:S05]  /*0e50*/  CS2R.32 R96, SR_CgaSize ;  /* 0x0000000000607805 */ /* 0x000fca0000008a00 */
[----:B------:R-:W-:-:S05]  /*0e60*/  IMAD R96, R96, -0xa0, RZ ;  /* 0xffffff6060607824 */ /* 0x000fca00078e02ff */
[----:B------:R-:W-:-:S14]  /*0e70*/  R2UR UR4, R96 ;  /* 0x00000000600472ca */ /* 0x000fdc00000e0000 */
[----:B------:R-:W3:Y:S01]  /*0e80*/  LDCU UR4, c[0x0][UR4+0x2b4] ;  /* 0x00005680040477ac */ /* 0x000ee20008000800 */
[----:B------:R-:W4:Y:S01]  /*0e90*/  S2UR UR21, SR_CTAID.Y ;  /* 0x00000000001579c3 */ /* 0x000f220000002600 */
[----:B------:R-:W-:-:S05]  /*0ea0*/  CS2R.32 R96, SR_CgaSize ;  /* 0x0000000000607805 */ /* 0x000fca0000008a00 */
[----:B------:R-:W-:-:S05]  /*0eb0*/  IMAD R96, R96, -0xa0, RZ ;  /* 0xffffff6060607824 */ /* 0x000fca00078e02ff */
[----:B------:R-:W-:-:S14]  /*0ec0*/  R2UR UR7, R96 ;  /* 0x00000000600772ca */ /* 0x000fdc00000e0000 */
[----:B------:R-:W3:Y:S01]  /*0ed0*/  LDCU UR7, c[0x0][UR7+0x2a0] ;  /* 0x00005400070777ac */ /* 0x000ee20008000800 */
[----:B------:R-:W-:-:S05]  /*0ee0*/  CS2R.32 R96, SR_CgaSize ;  /* 0x0000000000607805 */ /* 0x000fca0000008a00 */
[----:B------:R-:W-:-:S05]  /*0ef0*/  IMAD R96, R96, -0xa0, RZ ;  /* 0xffffff6060607824 */ /* 0x000fca00078e02ff */
[----:B------:R-:W-:-:S14]  /*0f00*/  R2UR UR8, R96 ;  /* 0x00000000600872ca */ /* 0x000fdc00000e0000 */
[----:B------:R-:W3:Y:S01]  /*0f10*/  LDCU UR8, c[0x0][UR8+0x2a4] ;  /* 0x00005480080877ac */ /* 0x000ee20008000800 */
[----:B------:R-:W3:Y:S01]  /*0f20*/  LDCU UR19, c[0x0][0xb24] ;  /* 0x00016480ff1377ac */ /* 0x000ee20008000800 */
[----:B------:R-:W3:Y:S01]  /*0f30*/  LDCU UR39, c[0x0][0xb24] ;  /* 0x00016480ff2777ac */ /* 0x000ee20008000800 */
[----:B-1----:R-:W-:Y:S01]  /*0f40*/  I2FP.F32.U32 R2, UR20 ;  /* 0x0000001400027c45 */ /* 0x002fe20008201000 */
[----:B------:R-:W1:Y:S04]  /*0f50*/  LDCU UR24, c[0x0][0xb30] ;  /* 0x00016600ff1877ac */ /* 0x000e680008000800 */
[----:B--2---:R-:W-:Y:S01]  /*0f60*/  FMUL R2, R2, UR5 ;  /* 0x0000000502027c20 */ /* 0x004fe20008400000 */
[----:B----4-:R-:W-:-:S05]  /*0f70*/  I2FP.F32.U32 R0, UR21 ;  /* 0x0000001500007c45 */ /* 0x010fca0008201000 */
[----:B------:R-:W2:Y:S01]  /*0f80*/  F2I.U32.TRUNC.NTZ R2, R2 ;  /* 0x0000000200027305 */ /* 0x000ea2000020f000 */
[----:B---3--:R-:W-:-:S07]  /*0f90*/  FMUL R0, R0, UR4 ;  /* 0x0000000400007c20 */ /* 0x008fce0008400000 */
[----:B------:R-:W3:Y:S01]  /*0fa0*/  F2I.U32.TRUNC.NTZ R0, R0 ;  /* 0x0000000000007305 */ /* 0x000ee2000020f000 */
[----:B--2---:R-:W-:Y:S02]  /*0fb0*/  R2UR UR4, R2 ;  /* 0x00000000020472ca */ /* 0x004fe400000e0000 */
[----:B------:R-:W-:Y:S02]  /*0fc0*/  PRMT R2, RZ, 0x7610, R2 ;  /* 0x00007610ff027816 */ /* 0x000fe40000000002 */
[----:B---3--:R-:W-:Y:S02]  /*0fd0*/  R2UR UR6, R0 ;  /* 0x00000000000672ca */ /* 0x008fe400000e0000 */
[----:B------:R-:W-:-:S07]  /*0fe0*/  PRMT R0, RZ, 0x7610, R0 ;  /* 0x00007610ff007816 */ /* 0x000fce0000000000 */
[----:B------:R-:W-:-:S04]  /*0ff0*/  UIADD3 UR5, UPT, UPT, -UR4, URZ, URZ ;  /* 0x000000ff04057290 */ /* 0x000fc8000fffe1ff */
[----:B------:R-:W-:Y:S02]  /*1000*/  UIMAD UR5, UR7, UR5, UR20 ;  /* 0x00000005070572a4 */ /* 0x000fe4000f8e0214 */
[----:B------:R-:W-:-:S04]  /*1010*/  UIADD3 UR4, UPT, UPT, -UR6, URZ, URZ ;  /* 0x000000ff06047290 */ /* 0x000fc8000fffe1ff */
[----:B------:R-:W-:Y:S01]  /*1020*/  IMAD.U32 R96, RZ, RZ, UR5 ;  /* 0x00000005ff607e24 */ /* 0x000fe2000f8e00ff */
[----:B------:R-:W-:-:S06]  /*1030*/  UIMAD UR4, UR8, UR4, UR21 ;  /* 0x00000004080472a4 */ /* 0x000fcc000f8e0215 */
[----:B------:R-:W-:Y:S01]  /*1040*/  IMAD.U32 R95, RZ, RZ, UR4 ;  /* 0x00000004ff5f7e24 */ /* 0x000fe2000f8e00ff */
[----:B-1----:R-:W-:Y:S06]  /*1050*/  BRA.U UP4, `(.L_x_16) ;  /* 0x0000000104307547 */ /* 0x002fec000b800000 */
[----:B------:R-:W-:Y:S01]  /*1060*/  R2UR UR5, R95 ;  /* 0x000000005f0572ca */ /* 0x000fe200000e0000 */
[----:B------:R-:W-:Y:S01]  /*1070*/  UMOV UR7, 0x3 ;  /* 0x0000000300077882 */ /* 0x000fe20000000000 */
[----:B------:R-:W-:-:S11]  /*1080*/  R2UR UR4, R96 ;  /* 0x00000000600472ca */ /* 0x000fd600000e0000 */
[----:B------:R-:W-:-:S04]  /*1090*/  UISETP.NE.AND UP0, UPT, UR5, URZ, UPT ;  /* 0x000000ff0500728c */ /* 0x000fc8000bf05270 */
[----:B------:R-:W-:Y:S02]  /*10a0*/  UISETP.LT.U32.OR UP0, UPT, UR4, 0x2, !UP0 ;  /* 0x000000020400788c */ /* 0x000fe4000c701470 */
[----:B------:R-:W-:Y:S02]  /*10b0*/  ULOP3.LUT UR4, UR4, 0xfffffffe, URZ, 0xc0, !UPT ;  /* 0xfffffffe04047892 */ /* 0x000fe4000f8ec0ff */
[----:B------:R-:W-:Y:S02]  /*10c0*/  USEL UR6, URZ, 0x1, !UP0 ;  /* 0x00000001ff067887 */ /* 0x000fe4000c000000 */
[----:B------:R-:W-:Y:S02]  /*10d0*/  USEL UR5, URZ, 0x2, !UP0 ;  /* 0x00000002ff057887 */ /* 0x000fe4000c000000 */
[----:B------:R-:W-:Y:S02]  /*10e0*/  USHF.L.U32 UR4, UR7, UR4, URZ ;  /* 0x0000000407047299 */ /* 0x000fe400080006ff */
[----:B------:R-:W-:-:S04]  /*10f0*/  UIADD3 UR5, UPT, UPT, UR6, UR5, URZ ;  /* 0x0000000506057290 */ /* 0x000fc8000fffe0ff */
[----:B------:R-:W-:Y:S02]  /*1100*/  IMAD.U32 R0, RZ, RZ, UR4 ;  /* 0x00000004ff007e24 */ /* 0x000fe4000f8e00ff */
[----:B------:R-:W-:-:S07]  /*1110*/  IMAD.U32 R2, RZ, RZ, UR5 ;  /* 0x00000005ff027e24 */ /* 0x000fce000f8e00ff */
.L_x_16:
[----:B------:R-:W1:Y:S01]  /*1120*/  S2UR UR52, SR_CTAID.Z ;  /* 0x00000000003479c3 */ /* 0x000e620000002700 */
[----:B------:R-:W-:Y:S01]  /*1130*/  UISETP.GE.AND UP0, UPT, UR19, 0x1, UPT ;  /* 0x000000011300788c */ /* 0x000fe2000bf06270 */
[----:B------:R-:W-:-:S08]  /*1140*/  UMOV UR51, UR20 ;  /* 0x0000001400337c82 */ /* 0x000fd00008000000 */
[----:B------:R-:W-:Y:S05]  /*1150*/  BRA.U !UP0, `(.L_x_17) ;  /* 0x0000000108d47547 */ /* 0x000fea000b800000 */
[----:B------:R-:W2:Y:S01]  /*1160*/  LDCU.128 UR12, c[0x0][0xb10] ;  /* 0x00016200ff0c77ac */ /* 0x000ea20008000c00 */
[----:B------:R-:W3:Y:S01]  /*1170*/  LDCU UR22, c[0x0][0xb0c] ;  /* 0x00016180ff1677ac */ /* 0x000ee20008000800 */
[----:B------:R-:W4:Y:S01]  /*1180*/  LDCU UR6, c[0x0][0x370] ;  /* 0x00006e00ff0677ac */ /* 0x000f220008000800 */
[----:B------:R-:W1:Y:S01]  /*1190*/  LDCU UR7, c[0x0][0x374] ;  /* 0x00006e80ff0777ac */ /* 0x000e620008000800 */
[----:B------:R-:W1:Y:S01]  /*11a0*/  LDCU UR23, c[0x0][0xb20] ;  /* 0x00016400ff1777ac */ /* 0x000e620008000800 */
[----:B--2---:R-:W-:Y:S02]  /*11b0*/  UIMAD.WIDE.U32 UR4, UR20, UR12, URZ ;  /* 0x0000000c140472a5 */ /* 0x004fe4000f8e00ff */
[----:B---3--:R-:W-:Y:S01]  /*11c0*/  UISETP.NE.AND UP0, UPT, UR22, 0x1, UPT ;  /* 0x000000011600788c */ /* 0x008fe2000bf05270 */
[----:B------:R-:W2:Y:S01]  /*11d0*/  LDCU.64 UR8, c[0x0][0xb28] ;  /* 0x00016500ff0877ac */ /* 0x000ea20008000a00 */
[----:B----4-:R-:W-:-:S03]  /*11e0*/  UIMAD.WIDE.U32 UR10, UR6, UR12, URZ ;  /* 0x0000000c060a72a5 */ /* 0x010fc6000f8e00ff */
[----:B------:R-:W-:Y:S01]  /*11f0*/  UMOV UR4, UR5 ;  /* 0x0000000500047c82 */ /* 0x000fe20008000000 */
[----:B------:R-:W-:Y:S02]  /*1200*/  UISETP.NE.AND UP2, UPT, UR19, 0x1, UPT ;  /* 0x000000011300788c */ /* 0x000fe4000bf45270 */
[----:B------:R-:W-:Y:S01]  /*1210*/  USHF.R.U32.HI UR4, URZ, UR13, UR4 ;  /* 0x0000000dff047299 */ /* 0x000fe20008011604 */
[----:B------:R-:W-:Y:S01]  /*1220*/  UMOV UR10, UR11 ;  /* 0x0000000b000a7c82 */ /* 0x000fe20008000000 */
[----:B------:R-:W-:Y:S02]  /*1230*/  UIMAD.WIDE.U32 UR16, UR21, UR15, URZ ;  /* 0x0000000f151072a5 */ /* 0x000fe4000f8e00ff */
[----:B------:R-:W-:Y:S02]  /*1240*/  USEL UR5, UR20, UR4, !UP0 ;  /* 0x0000000414057287 */ /* 0x000fe4000c000000 */
[----:B------:R-:W-:Y:S02]  /*1250*/  @UP0 USHF.R.U32.HI UR6, URZ, UR13, UR10 ;  /* 0x0000000dff060299 */ /* 0x000fe4000801160a */
[----:B------:R-:W-:-:S02]  /*1260*/  UISETP.NE.AND UP0, UPT, UR14, 0x1, UPT ;  /* 0x000000010e00788c */ /* 0x000fc4000bf05270 */
[----:B-1----:R-:W-:Y:S02]  /*1270*/  UIMAD.WIDE.U32 UR10, UR7, UR15, URZ ;  /* 0x0000000f070a72a5 */ /* 0x002fe4000f8e00ff */
[----:B--2---:R-:W-:Y:S01]  /*1280*/  UIMAD.WIDE.U32 UR12, UR6, UR8, URZ ;  /* 0x00000008060c72a5 */ /* 0x004fe2000f8e00ff */
[----:B------:R-:W-:Y:S01]  /*1290*/  UMOV UR4, UR17 ;  /* 0x0000001100047c82 */ /* 0x000fe20008000000 */
[----:B------:R-:W-:-:S03]  /*12a0*/  UIADD3 UR51, UPT, UPT, -UR5, URZ, URZ ;  /* 0x000000ff05337290 */ /* 0x000fc6000fffe1ff */
[----:B------:R-:W-:Y:S01]  /*12b0*/  UMOV UR10, UR11 ;  /* 0x0000000b000a7c82 */ /* 0x000fe20008000000 */
[----:B------:R-:W-:Y:S02]  /*12c0*/  USHF.R.U32.HI UR4, URZ, UR23, UR4 ;  /* 0x00000017ff047299 */ /* 0x000fe40008011604 */
[----:B------:R-:W-:Y:S01]  /*12d0*/  @UP0 USHF.R.U32.HI UR7, URZ, UR23, UR10 ;  /* 0x00000017ff070299 */ /* 0x000fe2000801160a */
[----:B------:R-:W-:Y:S01]  /*12e0*/  UMOV UR12, UR13 ;  /* 0x0000000d000c7c82 */ /* 0x000fe20008000000 */
[----:B------:R-:W-:Y:S02]  /*12f0*/  USEL UR4, UR21, UR4, !UP0 ;  /* 0x0000000415047287 */ /* 0x000fe4000c000000 */
[----:B------:R-:W-:Y:S02]  /*1300*/  UIMAD.WIDE.U32 UR10, UR7, UR8, URZ ;  /* 0x00000008070a72a5 */ /* 0x000fe4000f8e00ff */
[----:B------:R-:W-:Y:S02]  /*1310*/  @UP2 USHF.R.U32.HI UR6, URZ, UR9, UR12 ;  /* 0x00000009ff062299 */ /* 0x000fe4000801160c */
[----:B------:R-:W-:-:S02]  /*1320*/  UIMAD.WIDE.U32 UR12, UR4, UR8, URZ ;  /* 0x00000008040c72a5 */ /* 0x000fc4000f8e00ff */
[----:B------:R-:W-:Y:S01]  /*1330*/  UIMAD UR51, UR22, UR51, UR20 ;  /* 0x00000033163372a4 */ /* 0x000fe2000f8e0214 */
[----:B------:R-:W-:Y:S02]  /*1340*/  UMOV UR10, UR11 ;  /* 0x0000000b000a7c82 */ /* 0x000fe40008000000 */
[----:B------:R-:W-:Y:S02]  /*1350*/  @UP2 USHF.R.U32.HI UR7, URZ, UR9, UR10 ;  /* 0x00000009ff072299 */ /* 0x000fe4000801160a */
[----:B------:R-:W-:Y:S02]  /*1360*/  UIMAD UR10, UR6, UR19, URZ ;  /* 0x00000013060a72a4 */ /* 0x000fe4000f8e02ff */
[----:B------:R-:W-:-:S04]  /*1370*/  UIMAD UR7, UR7, UR19, URZ ;  /* 0x00000013070772a4 */ /* 0x000fc8000f8e02ff */
[----:B------:R-:W-:-:S03]  /*1380*/  UISETP.GE.AND UP0, UPT, UR4, UR7, UPT ;  /* 0x000000070400728c */ /* 0x000fc6000bf06270 */
[----:B------:R-:W-:Y:S01]  /*1390*/  UMOV UR7, UR13 ;  /* 0x0000000d00077c82 */ /* 0x000fe20008000000 */
[----:B------:R-:W-:Y:S02]  /*13a0*/  UISETP.GE.OR UP0, UPT, UR5, UR10, UP0 ;  /* 0x0000000a0500728c */ /* 0x000fe40008706670 */
[----:B------:R-:W-:Y:S02]  /*13b0*/  UIMAD.WIDE.U32 UR10, UR5, UR8, URZ ;  /* 0x00000008050a72a5 */ /* 0x000fe4000f8e00ff */
[----:B------:R-:W-:Y:S02]  /*13c0*/  USHF.R.U32.HI UR7, URZ, UR9, UR7 ;  /* 0x00000009ff077299 */ /* 0x000fe40008011607 */
[----:B------:R-:W-:Y:S02]  /*13d0*/  UIADD3 UR10, UPT, UPT, -UR4, URZ, URZ ;  /* 0x000000ff040a7290 */ /* 0x000fe4000fffe1ff */
[----:B------:R-:W-:Y:S02]  /*13e0*/  USEL UR7, UR4, UR7, !UP2 ;  /* 0x0000000704077287 */ /* 0x000fe4000d000000 */
[----:B------:R-:W-:Y:S01]  /*13f0*/  UIMAD UR10, UR14, UR10, UR21 ;  /* 0x0000000a0e0a72a4 */ /* 0x000fe2000f8e0215 */
[----:B------:R-:W-:-:S02]  /*1400*/  @!UP0 UMOV UR8, UR11 ;  /* 0x0000000b00088c82 */ /* 0x000fc40008000000 */
[----:B------:R-:W-:Y:S02]  /*1410*/  @!UP0 USHF.R.U32.HI UR8, URZ, UR9, UR8 ;  /* 0x00000009ff088299 */ /* 0x000fe40008011608 */
[----:B------:R-:W-:Y:S02]  /*1420*/  UIADD3 UR9, UPT, UPT, -UR7, URZ, URZ ;  /* 0x000000ff07097290 */ /* 0x000fe4000fffe1ff */
[----:B------:R-:W-:Y:S02]  /*1430*/  @!UP0 USEL UR8, UR5, UR8, !UP2 ;  /* 0x0000000805088287 */ /* 0x000fe4000d000000 */
[----:B------:R-:W-:Y:S02]  /*1440*/  UIMAD UR9, UR19, UR9, UR4 ;  /* 0x00000009130972a4 */ /* 0x000fe4000f8e0204 */
[----:B------:R-:W-:Y:S02]  /*1450*/  @!UP0 UIADD3 UR7, UPT, UPT, UR7, -UR8, URZ ;  /* 0x8000000807078290 */ /* 0x000fe4000fffe0ff */
[----:B------:R-:W-:-:S02]  /*1460*/  @!UP0 UIMAD UR6, UR9, UR6, UR8 ;  /* 0x00000006090682a4 */ /* 0x000fc4000f8e0208 */
[----:B------:R-:W-:-:S04]  /*1470*/  @!UP0 UIMAD UR4, UR7, UR19, UR5 ;  /* 0x00000013070482a4 */ /* 0x000fc8000f8e0205 */
[----:B------:R-:W-:Y:S01]  /*1480*/  UIMAD UR21, UR4, UR14, UR10 ;  /* 0x0000000e041572a4 */ /* 0x000fe2000f8e020a */
[----:B------:R-:W-:Y:S02]  /*1490*/  @!UP0 UMOV UR5, UR6 ;  /* 0x0000000600058c82 */ /* 0x000fe40008000000 */
[----:B------:R-:W-:-:S12]  /*14a0*/  UIMAD UR51, UR5, UR22, UR51 ;  /* 0x00000016053372a4 */ /* 0x000fd8000f8e0233 */
.L_x_17:
[----:B------:R-:W-:-:S09]  /*14b0*/  UISETP.NE.AND UP0, UPT, UR24, 0x1, UPT ;  /* 0x000000011800788c */ /* 0x000fd2000bf05270 */
[----:B------:R-:W-:Y:S05]  /*14c0*/  BRA.U UP0, `(.L_x_18) ;  /* 0x0000000100407547 */ /* 0x000fea000b800000 */
[----:B------:R-:W2:Y:S01]  /*14d0*/  LDCU.128 UR8, c[0x0][0xb10] ;  /* 0x00016200ff0877ac */ /* 0x000ea20008000c00 */
[----:B------:R-:W3:Y:S01]  /*14e0*/  LDCU UR12, c[0x0][0xb0c] ;  /* 0x00016180ff0c77ac */ /* 0x000ee20008000800 */
[----:B------:R-:W4:Y:S01]  /*14f0*/  LDCU UR13, c[0x0][0xb20] ;  /* 0x00016400ff0d77ac */ /* 0x000f220008000800 */
[----:B--2---:R-:W-:Y:S02]  /*1500*/  UIMAD.WIDE.U32 UR4, UR51, UR8, URZ ;  /* 0x00000008330472a5 */ /* 0x004fe4000f8e00ff */
[----:B------:R-:W-:Y:S02]  /*1510*/  UIMAD.WIDE.U32 UR6, UR21, UR11, URZ ;  /* 0x0000000b150672a5 */ /* 0x000fe4000f8e00ff */
[----:B---3--:R-:W-:Y:S02]  /*1520*/  UISETP.NE.AND UP0, UPT, UR12, 0x1, UPT ;  /* 0x000000010c00788c */ /* 0x008fe4000bf05270 */
[----:B------:R-:W-:-:S03]  /*1530*/  USHF.R.U32.HI UR5, URZ, UR9, UR5 ;  /* 0x00000009ff057299 */ /* 0x000fc60008011605 */
[----:B------:R-:W-:Y:S01]  /*1540*/  UMOV UR4, UR7 ;  /* 0x0000000700047c82 */ /* 0x000fe20008000000 */
[----:B------:R-:W-:Y:S02]  /*1550*/  USEL UR5, UR51, UR5, !UP0 ;  /* 0x0000000533057287 */ /* 0x000fe4000c000000 */
[----:B------:R-:W-:Y:S02]  /*1560*/  UISETP.NE.AND UP0, UPT, UR10, 0x1, UPT ;  /* 0x000000010a00788c */ /* 0x000fe4000bf05270 */
[----:B----4-:R-:W-:-:S04]  /*1570*/  USHF.R.U32.HI UR4, URZ, UR13, UR4 ;  /* 0x0000000dff047299 */ /* 0x010fc80008011604 */
[----:B------:R-:W-:-:S04]  /*1580*/  USEL UR4, UR21, UR4, !UP0 ;  /* 0x0000000415047287 */ /* 0x000fc8000c000000 */
[----:B------:R-:W-:Y:S02]  /*1590*/  UIADD3 UR6, UPT, UPT, -UR4, UR5, URZ ;  /* 0x0000000504067290 */ /* 0x000fe4000fffe1ff */
[----:B------:R-:W-:Y:S02]  /*15a0*/  UIADD3 UR4, UPT, UPT, UR4, -UR5, URZ ;  /* 0x8000000504047290 */ /* 0x000fe4000fffe0ff */
[----:B------:R-:W-:Y:S02]  /*15b0*/  UIMAD UR21, UR6, UR10, UR21 ;  /* 0x0000000a061572a4 */ /* 0x000fe4000f8e0215 */
[----:B------:R-:W-:-:S12]  /*15c0*/  UIMAD UR51, UR4, UR12, UR51 ;  /* 0x0000000c043372a4 */ /* 0x000fd8000f8e0233 */
.L_x_18:
[----:B------:R-:W-:Y:S05]  /*15d0*/  BRA.U !UP6, `(.L_x_19) ;  /* 0x000000010e0c7547 */ /* 0x000fea000b800000 */
[----:B------:R-:W-:Y:S01]  /*15e0*/  UCGABAR_WAIT ;  /* 0x0000000000007dc7 */ /* 0x000fe20008000000 */
[----:B------:R-:W-:Y:S01]  /*15f0*/  CCTL.IVALL ;  /* 0x00000000ff00798f */ /* 0x000fe20002000000 */
[----:B------:R-:W-:Y:S05]  /*1600*/  BRA `(.L_x_20) ;  /* 0x0000000000047947 */ /* 0x000fea0003800000 */
.L_x_19:
[----:B------:R-:W-:Y:S06]  /*1610*/  BAR.SYNC.DEFER_BLOCKING 0x0 ;  /* 0x0000000000007b1d */ /* 0x000fec0000010000 */
.L_x_20:
[----:B------:R-:W-:Y:S05]  /*1620*/  BRA.U UP5, `(.L_x_21) ;  /* 0x0000001905847547 */ /* 0x000fea000b800000 */
[----:B------:R-:W2:Y:S01]  /*1630*/  LDCU UR5, c[0x0][0x388] ;  /* 0x00007100ff0577ac */ /* 0x000ea20008000800 */
[----:B------:R-:W-:Y:S01]  /*1640*/  PLOP3.LUT P1, PT, PT, PT, UP3, 0x80, 0x8 ;  /* 0x000000000008781c */ /* 0x000fe20003f2f038 */
[----:B------:R-:W-:Y:S01]  /*1650*/  IMAD.MOV.U32 R2, RZ, RZ, RZ ;  /* 0x000000ffff027224 */ /* 0x000fe200078e00ff */
[----:B------:R-:W-:Y:S01]  /*1660*/  ISETP.EQ.OR P2, PT, R3, RZ, P3 ;  /* 0x000000ff0300720c */ /* 0x000fe20001f42670 */
[----:B------:R-:W3:Y:S01]  /*1670*/  LDCU UR6, c[0x0][0x38c] ;  /* 0x00007180ff0677ac */ /* 0x000ee20008000800 */
[----:B------:R-:W-:Y:S01]  /*1680*/  PLOP3.LUT P1, PT, P1, PT, PT, 0x8, 0x80 ;  /* 0x000000000080781c */ /* 0x000fe20000f2e170 */
[----:B------:R-:W4:Y:S01]  /*1690*/  LDCU UR48, c[0x0][0x390] ;  /* 0x00007200ff3077ac */ /* 0x000f220008000800 */
[----:B------:R-:W-:Y:S01]  /*16a0*/  UISETP.NE.AND UP1, UPT, UR18, URZ, UPT ;  /* 0x000000ff1200728c */ /* 0x000fe2000bf25270 */
[----:B------:R-:W3:Y:S01]  /*16b0*/  LDCU UR47, c[0x0][0x370] ;  /* 0x00006e00ff2f77ac */ /* 0x000ee20008000800 */
[----:B--2---:R-:W-:Y:S01]  /*16c0*/  UIADD3 UR5, UPT, UPT, UR5, 0x3f, URZ ;  /* 0x0000003f05057890 */ /* 0x004fe2000fffe0ff */
[----:B------:R-:W2:Y:S03]  /*16d0*/  LDCU.64 UR36, c[0x0][0x348] ;  /* 0x00006900ff2477ac */ /* 0x000ea60008000a00 */
[----:B------:R-:W-:-:S02]  /*16e0*/  USHF.R.S32.HI UR4, URZ, 0x1f, UR5 ;  /* 0x0000001fff047899 */ /* 0x000fc40008011405 */
[----:B-1----:R-:W-:Y:S02]  /*16f0*/  USHF.L.U32 UR52, UR20, 0x7, URZ ;  /* 0x0000000714347899 */ /* 0x002fe400080006ff */
[----:B------:R-:W-:Y:S02]  /*1700*/  ULEA.HI UR4, UR4, UR5, URZ, 0x6 ;  /* 0x0000000504047291 */ /* 0x000fe4000f8f30ff */
[----:B------:R-:W-:Y:S02]  /*1710*/  USHF.L.U32 UR5, UR20, 0x6, URZ ;  /* 0x0000000614057899 */ /* 0x000fe400080006ff */
[----:B------:R-:W-:Y:S02]  /*1720*/  USHF.R.S32.HI UR4, URZ, 0x6, UR4 ;  /* 0x00000006ff047899 */ /* 0x000fe40008011404 */
[----:B------:R-:W-:Y:S02]  /*1730*/  ULOP3.LUT UR50, UR5, 0x40, URZ, 0xc0, !UPT ;  /* 0x0000004005327892 */ /* 0x000fe4000f8ec0ff */
[----:B---3--:R-:W-:Y:S01]  /*1740*/  UIMAD UR4, UR4, UR6, URZ ;  /* 0x00000006040472a4 */ /* 0x008fe2000f8e02ff */
[----:B------:R-:W1:Y:S03]  /*1750*/  LDCU UR46, c[0x0][0x374] ;  /* 0x00006e80ff2e77ac */ /* 0x000e660008000800 */
[----:B----4-:R-:W-:-:S02]  /*1760*/  UIMAD UR48, UR4, UR48, URZ ;  /* 0x00000030043072a4 */ /* 0x010fc4000f8e02ff */
[----:B------:R-:W-:Y:S02]  /*1770*/  USEL UR33, UR62, 0x2, UP1 ;  /* 0x000000023e217887 */ /* 0x000fe40008800000 */
[----:B------:R-:W-:Y:S02]  /*1780*/  UISETP.NE.AND UP2, UPT, UR48, URZ, UPT ;  /* 0x000000ff3000728c */ /* 0x000fe4000bf45270 */
[----:B------:R-:W-:Y:S01]  /*1790*/  UISETP.LT.U32.AND UP0, UPT, UR48, 0x8, UPT ;  /* 0x000000083000788c */ /* 0x000fe2000bf01070 */
[----:B------:R-:W-:Y:S01]  /*17a0*/  UMOV UR23, 0x1 ;  /* 0x0000000100177882 */ /* 0x000fe20000000000 */
[----:B------:R-:W-:Y:S02]  /*17b0*/  UMOV UR26, URZ ;  /* 0x000000ff001a7c82 */ /* 0x000fe40008000000 */
[----:B------:R-:W-:Y:S01]  /*17c0*/  USEL UR4, UR48, 0x8, UP0 ;  /* 0x0000000830047887 */ /* 0x000fe20008000000 */
[----:B------:R-:W-:Y:S01]  /*17d0*/  UMOV UR27, URZ ;  /* 0x000000ff001b7c82 */ /* 0x000fe20008000000 */
[----:B------:R-:W-:-:S02]  /*17e0*/  UMOV UR34, URZ ;  /* 0x000000ff00227c82 */ /* 0x000fc40008000000 */
[----:B------:R-:W-:Y:S02]  /*17f0*/  UIADD3 UR5, UPT, UPT, UR4, -0x1, URZ ;  /* 0xffffffff04057890 */ /* 0x000fe4000fffe0ff */
[----:B------:R-:W-:Y:S02]  /*1800*/  @!UP2 UIADD3 UR5, UPT, UPT, UR4, URZ, URZ ;  /* 0x000000ff0405a290 */ /* 0x000fe4000fffe0ff */
[----:B------:R-:W-:Y:S02]  /*1810*/  UIADD3 UR45, UPT, UPT, UR48, -UR4, URZ ;  /* 0x80000004302d7290 */ /* 0x000fe4000fffe0ff */
[----:B-12---:R-:W-:-:S12]  /*1820*/  UIADD3 UR49, UPT, UPT, UR5, 0x1, URZ ;  /* 0x0000000105317890 */ /* 0x006fd8000fffe0ff */
.L_x_39:
[----:B------:R-:W1:Y:S01]  /*1830*/  S2UR UR25, SR_CgaCtaId ;  /* 0x00000000001979c3 */ /* 0x000e620000008800 */
[----:B------:R-:W-:Y:S01]  /*1840*/  UMOV UR4, 0x400 ;  /* 0x0000040000047882 */ /* 0x000fe20000000000 */
[----:B------:R-:W-:Y:S01]  /*1850*/  MOV R0, UR23 ;  /* 0x0000001700007c02 */ /* 0x000fe20008000f00 */
[----:B------:R-:W-:Y:S02]  /*1860*/  UISETP.NE.AND UP0, UPT, UR48, URZ, UPT ;  /* 0x000000ff3000728c */ /* 0x000fe4000bf05270 */
[----:B------:R-:W-:Y:S01]  /*1870*/  ULEA UR19, UR21, UR50, 0x7 ;  /* 0x0000003215137291 */ /* 0x000fe2000f8e38ff */
[----:B------:R-:W-:Y:S01]  /*1880*/  SHF.L.U32 R0, R0, 0x1f, RZ ;  /* 0x0000001f00007819 */ /* 0x000fe200000006ff */
[----:B------:R-:W-:Y:S01]  /*1890*/  UMOV UR24, URZ ;  /* 0x000000ff00187c82 */ /* 0x000fe20008000000 */
[----:B------:R-:W-:Y:S01]  /*18a0*/  UMOV UR21, URZ ;  /* 0x000000ff00157c82 */ /* 0x000fe20008000000 */
[----:B------:R-:W-:Y:S01]  /*18b0*/  UMOV UR20, URZ ;  /* 0x000000ff00147c82 */ /* 0x000fe20008000000 */
[----:B-1----:R-:W-:-:S04]  /*18c0*/  ULEA UR25, UR25, UR4, 0x18 ;  /* 0x0000000419197291 */ /* 0x002fc8000f8ec0ff */
[----:B------:R-:W-:-:S09]  /*18d0*/  ULEA UR4, UR26, UR25, 0x3 ;  /* 0x000000191a047291 */ /* 0x000fd2000f8e18ff */
[----:B------:R1:W2:Y:S01]  /*18e0*/  SYNCS.PHASECHK.TRANS64.TRYWAIT P0, [UR4+0x40], R0 ;  /* 0x00004000ff0075a7 */ /* 0x0002a20008001104 */
[----:B------:R-:W-:-:S04]  /*18f0*/  ULEA.HI UR4, UR51, UR51, URZ, 0x1 ;  /* 0x0000003333047291 */ /* 0x000fc8000f8f08ff */
[----:B------:R-:W-:-:S04]  /*1900*/  USHF.L.U32 UR4, UR4, 0x7, URZ ;  /* 0x0000000704047899 */ /* 0x000fc800080006ff */
[----:B------:R-:W-:-:S04]  /*1910*/  ULOP3.LUT UR4, UR4, 0xffffff00, URZ, 0xc0, !UPT ;  /* 0xffffff0004047892 */ /* 0x000fc8000f8ec0ff */
[----:B------:R-:W-:Y:S01]  /*1920*/  ULOP3.LUT UR35, UR4, 0x80, UR52, 0xf8, !UPT ;  /* 0x0000008004237892 */ /* 0x000fe2000f8ef834 */
[----:B------:R-:W-:Y:S11]  /*1930*/  BRA.U !UP0, `(.L_x_22) ;  /* 0x0000000508607547 */ /* 0x000ff6000b800000 */
[----:B------:R-:W3:Y:S01]  /*1940*/  LDCU.128 UR8, c[0x0][0x480] ;  /* 0x00009000ff0877ac */ /* 0x000ee20008000c00 */
[----:B------:R-:W4:Y:S01]  /*1950*/  LDCU.64 UR12, c[0x0][0x490] ;  /* 0x00009200ff0c77ac */ /* 0x000f220008000a00 */
[----:B------:R-:W1:Y:S01]  /*1960*/  LDCU.64 UR20, c[0x0][0x4b0] ;  /* 0x00009600ff1477ac */ /* 0x000e620008000a00 */
[----:B------:R-:W1:Y:S01]  /*1970*/  LDCU.64 UR16, c[0x0][0x4d0] ;  /* 0x00009a00ff1077ac */ /* 0x000e620008000a00 */
[----:B------:R-:W1:Y:S01]  /*1980*/  LDCU UR43, c[0x0][0x390] ;  /* 0x00007200ff2b77ac */ /* 0x000e620008000800 */
[----:B---3--:R-:W-:Y:S02]  /*1990*/  UIMAD.WIDE.U32 UR4, UR35, UR9, URZ ;  /* 0x00000009230472a5 */ /* 0x008fe4000f8e00ff */
[----:B------:R-:W-:Y:S01]  /*19a0*/  UISETP.NE.AND UP0, UPT, UR8, 0x1, UPT ;  /* 0x000000010800788c */ /* 0x000fe2000bf05270 */
[----:B------:R-:W3:Y:S04]  /*19b0*/  LDCU UR44, c[0x0][0x38c] ;  /* 0x00007180ff2c77ac */ /* 0x000ee80008000800 */
[----:B------:R-:W-:Y:S01]  /*19c0*/  UMOV UR4, UR5 ;  /* 0x0000000500047c82 */ /* 0x000fe20008000000 */
[----:B------:R-:W1:Y:S01]  /*19d0*/  LDCU.64 UR14, c[0x0][0x4b8] ;  /* 0x00009700ff0e77ac */ /* 0x000e620008000a00 */
[----:B------:R-:W-:-:S02]  /*19e0*/  USHF.R.U32.HI UR6, URZ, UR10, UR4 ;  /* 0x0000000aff067299 */ /* 0x000fc40008011604 */
[----:B------:R-:W-:Y:S02]  /*19f0*/  UIADD3 UR34, UPT, UPT, UR49, UR27, URZ ;  /* 0x0000001b31227290 */ /* 0x000fe4000fffe0ff */
[----:B------:R-:W-:Y:S02]  /*1a00*/  USEL UR6, UR35, UR6, !UP0 ;  /* 0x0000000623067287 */ /* 0x000fe4000c000000 */
[----:B------:R-:W-:Y:S02]  /*1a10*/  UISETP.NE.AND UP0, UPT, UR11, 0x1, UPT ;  /* 0x000000010b00788c */ /* 0x000fe4000bf05270 */
[----:B----4-:R-:W-:Y:S02]  /*1a20*/  UIMAD.WIDE.U32 UR4, UR6, UR12, URZ ;  /* 0x0000000c060472a5 */ /* 0x010fe4000f8e00ff */
[----:B------:R-:W-:Y:S01]  /*1a30*/  UIADD3 UR7, UPT, UPT, -UR6, URZ, URZ ;  /* 0x000000ff06077290 */ /* 0x000fe2000fffe1ff */
[----:B------:R-:W-:-:S03]  /*1a40*/  UMOV UR24, URZ ;  /* 0x000000ff00187c82 */ /* 0x000fc60008000000 */
[----:B------:R-:W-:Y:S01]  /*1a50*/  UIMAD UR7, UR8, UR7, UR35 ;  /* 0x00000007080772a4 */ /* 0x000fe2000f8e0223 */
[----:B------:R-:W-:Y:S02]  /*1a60*/  UMOV UR4, UR5 ;  /* 0x0000000500047c82 */ /* 0x000fe40008000000 */
[----:B------:R-:W-:Y:S02]  /*1a70*/  USHF.R.U32.HI UR13, URZ, UR13, UR4 ;  /* 0x0000000dff0d7299 */ /* 0x000fe40008011604 */
[----:B------:R-:W4:Y:S02]  /*1a80*/  LDCU.64 UR4, c[0x0][0x4d8] ;  /* 0x00009b00ff0477ac */ /* 0x000f240008000a00 */
[----:B------:R-:W-:-:S04]  /*1a90*/  USEL UR13, UR6, UR13, !UP0 ;  /* 0x0000000d060d7287 */ /* 0x000fc8000c000000 */
[----:B------:R-:W-:-:S04]  /*1aa0*/  UIADD3 UR12, UPT, UPT, -UR13, URZ, URZ ;  /* 0x000000ff0d0c7290 */ /* 0x000fc8000fffe1ff */
[----:B------:R-:W-:Y:S02]  /*1ab0*/  UIMAD UR12, UR11, UR12, UR6 ;  /* 0x0000000c0b0c72a4 */ /* 0x000fe4000f8e0206 */
[----:B-1----:R-:W-:Y:S02]  /*1ac0*/  UIMAD UR11, UR7, UR20, UR16 ;  /* 0x00000014070b72a4 */ /* 0x002fe4000f8e0210 */
[----:B------:R-:W-:Y:S01]  /*1ad0*/  UIMAD UR12, UR12, UR21, UR17 ;  /* 0x000000150c0c72a4 */ /* 0x000fe2000f8e0211 */
[----:B------:R-:W-:Y:S01]  /*1ae0*/  UMOV UR6, UR26 ;  /* 0x0000001a00067c82 */ /* 0x000fe20008000000 */
[----:B------:R-:W-:Y:S01]  /*1af0*/  UMOV UR20, URZ ;  /* 0x000000ff00147c82 */ /* 0x000fe20008000000 */
[----:B---3--:R-:W-:-:S09]  /*1b00*/  UMOV UR21, URZ ;  /* 0x000000ff00157c82 */ /* 0x008fd20008000000 */
.L_x_28:
[----:B------:R-:W-:Y:S01]  /*1b10*/  @!P3 MOV R3, 0xc000 ;  /* 0x0000c0000003b802 */ /* 0x000fe20000000f00 */
[----:B------:R-:W-:Y:S01]  /*1b20*/  ULEA UR9, UR6, UR25, 0x3 ;  /* 0x0000001906097291 */ /* 0x000fe2000f8e18ff */
[----:B-12---:R-:W-:Y:S11]  /*1b30*/  @P0 BRA `(.L_x_23) ;  /* 0x0000000000100947 */ /* 0x006ff60003800000 */
[----:B------:R-:W-:Y:S04]  /*1b40*/  MOV R0, UR23 ;  /* 0x0000001700007c02 */ /* 0x000fe80008000f00 */
[----:B------:R-:W-:Y:S04]  /*1b50*/  SHF.L.U32 R5, R0, 0x1f, RZ ;  /* 0x0000001f00057819 */ /* 0x000fe800000006ff */
[----:B------:R-:W1:Y:S02]  /*1b60*/  SYNCS.PHASECHK.TRANS64.TRYWAIT P0, [UR9+0x40], R5 ;  /* 0x00004005ff0075a7 */ /* 0x000e640008001109 */
[----:B-1----:R-:W-:Y:S05]  /*1b70*/  @!P0 BRA `(.L_x_24) ;  /* 0x0000008400048947 */ /* 0x002fea0003800000 */
.L_x_23:
[----:B------:R2:W-:Y:S01]  /*1b80*/  @!P3 SYNCS.ARRIVE.TRANS64 RZ, [UR9], R3 ;  /* 0x00000003ffffb9a7 */ /* 0x0005e20008000009 */
[----:B------:R-:W-:Y:S04]  /*1b90*/  ULOP3.LUT UR7, UR33, 0x2, URZ, 0xfc, !UPT ;  /* 0x0000000221077892 */ /* 0x000fe8000f8efcff */
[----:B------:R-:W-:Y:S09]  /*1ba0*/  UISETP.NE.AND UP0, UPT, UR7, 0x2, UPT ;  /* 0x000000020700788c */ /* 0x000ff2000bf05270 */
[----:B------:R-:W-:Y:S05]  /*1bb0*/  BRA.U UP0, `(.L_x_25) ;  /* 0x0000000100047547 */ /* 0x000fea000b800000 */
[----:B----4-:R-:W-:Y:S05]  /*1bc0*/  BPT.TRAP 0x1 ;  /* 0x000000040000795c */ /* 0x010fea0000300000 */
.L_x_25:
[----:B------:R-:W-:Y:S04]  /*1bd0*/  BSSY.RECONVERGENT B0, `(.L_x_26) ;  /* 0x0000003000007945 */ /* 0x000fe80003800200 */
[----:B------:R-:W-:Y:S05]  /*1be0*/  @P2 BRA `(.L_x_27) ;  /* 0x0000000000042947 */ /* 0x000fea0003800000 */
[----:B----4-:R-:W-:Y:S05]  /*1bf0*/  BPT.TRAP 0x1 ;  /* 0x000000040000795c */ /* 0x010fea0000300000 */
.L_x_27:
[----:B----4-:R-:W-:Y:S05]  /*1c00*/  BSYNC.RECONVERGENT B0 ;  /* 0x0000000000007941 */ /* 0x010fea0003800200 */
.L_x_26:
[----:B------:R-:W-:Y:S02]  /*1c10*/  UIADD3 UR7, UPT, UPT, UR6, 0x1, URZ ;  /* 0x0000000106077890 */ /* 0x000fe4000fffe0ff */
[----:B------:R-:W-:Y:S02]  /*1c20*/  ULEA UR16, UR6, UR25, 0xd ;  /* 0x0000001906107291 */ /* 0x000fe4000f8e68ff */
[----:B------:R-:W-:Y:S02]  /*1c30*/  UISETP.NE.AND UP0, UPT, UR7, 0x8, UPT ;  /* 0x000000080700788c */ /* 0x000fe4000bf05270 */
[----:B------:R-:W-:Y:S02]  /*1c40*/  UIADD3 UR30, UP1, UPT, UR36, 0x80, URZ ;  /* 0x00000080241e7890 */ /* 0x000fe4000ff3e0ff */
[----:B------:R-:W-:Y:S02]  /*1c50*/  USEL UR8, URZ, 0x1, UP0 ;  /* 0x00000001ff087887 */ /* 0x000fe40008000000 */
[----:B------:R-:W-:Y:S02]  /*1c60*/  USEL UR26, UR7, URZ, UP0 ;  /* 0x000000ff071a7287 */ /* 0x000fe40008000000 */
[----:B------:R-:W-:Y:S02]  /*1c70*/  ULOP3.LUT UR23, UR23, UR8, URZ, 0x3c, !UPT ;  /* 0x0000000817177292 */ /* 0x000fe4000f8e3cff */
[----:B------:R-:W-:Y:S02]  /*1c80*/  ULEA UR7, UR26, UR25, 0x3 ;  /* 0x000000191a077291 */ /* 0x000fe4000f8e18ff */
[----:B------:R-:W-:Y:S02]  /*1c90*/  ULEA UR8, UR6, UR25, 0xe ;  /* 0x0000001906087291 */ /* 0x000fe4000f8e70ff */
[----:B------:R-:W-:Y:S01]  /*1ca0*/  ULOP3.LUT UR9, UR9, 0xfefffff8, URZ, 0xc0, !UPT ;  /* 0xfefffff809097892 */ /* 0x000fe2000f8ec0ff */
[----:B-1----:R-:W-:Y:S01]  /*1cb0*/  MOV R0, UR23 ;  /* 0x0000001700007c02 */ /* 0x002fe20008000f00 */
[----:B------:R-:W-:Y:S02]  /*1cc0*/  USHF.L.U32 UR10, UR24, 0x6, URZ ;  /* 0x00000006180a7899 */ /* 0x000fe400080006ff */
[----:B------:R-:W-:Y:S01]  /*1cd0*/  UIADD3.X UR31, UPT, UPT, URZ, UR37, URZ, UP1, !UPT ;  /* 0x00000025ff1f7290 */ /* 0x000fe20008ffe4ff */
[----:B--2---:R-:W-:Y:S01]  /*1ce0*/  SHF.L.U32 R3, R0, 0x1f, RZ ;  /* 0x0000001f00037819 */ /* 0x004fe200000006ff */
[----:B------:R-:W-:Y:S02]  /*1cf0*/  UIADD3 UR8, UPT, UPT, UR8, 0x8400, URZ ;  /* 0x0000840008087890 */ /* 0x000fe4000fffe0ff */
[----:B------:R-:W-:Y:S01]  /*1d00*/  UIADD3 UR28, UP0, UPT, UR36, 0x180, URZ ;  /* 0x00000180241c7890 */ /* 0x000fe2000ff1e0ff */
[----:B------:R3:W1:Y:S01]  /*1d10*/  SYNCS.PHASECHK.TRANS64.TRYWAIT P0, [UR7+0x40], R3 ;  /* 0x00004003ff0075a7 */ /* 0x0006620008001107 */
[----:B------:R-:W-:Y:S02]  /*1d20*/  UIMAD UR7, UR20, UR14, UR4 ;  /* 0x0000000e140772a4 */ /* 0x000fe4000f8e0204 */
[----:B------:R-:W-:Y:S02]  /*1d30*/  UIMAD UR6, UR21, UR15, UR5 ;  /* 0x0000000f150672a4 */ /* 0x000fe4000f8e0205 */
[----:B------:R-:W-:Y:S02]  /*1d40*/  UIADD3.X UR29, UPT, UPT, URZ, UR37, URZ, UP0, !UPT ;  /* 0x00000025ff1d7290 */ /* 0x000fe400087fe4ff */
[----:B------:R-:W-:Y:S02]  /*1d50*/  UPRMT UR6, UR7, 0x40, UR6 ;  /* 0x0000004007067896 */ /* 0x000fe40008000006 */
[----:B------:R-:W-:Y:S02]  /*1d60*/  UIADD3 UR16, UPT, UPT, UR16, 0x28400, URZ ;  /* 0x0002840010107890 */ /* 0x000fe4000fffe0ff */
[----:B------:R-:W-:Y:S02]  /*1d70*/  UPRMT UR6, UR6, 0x5410, URZ ;  /* 0x0000541006067896 */ /* 0x000fe400080000ff */
[----:B------:R-:W-:Y:S02]  /*1d80*/  UIADD3 UR32, UPT, UPT, UR20, 0x1, URZ ;  /* 0x0000000114207890 */ /* 0x000fe4000fffe0ff */
[----:B------:R-:W-:Y:S02]  /*1d90*/  UIADD3 UR22, UPT, UPT, UR21, 0x1, URZ ;  /* 0x0000000115167890 */ /* 0x000fe4000fffe0ff */
[----:B------:R-:W-:Y:S02]  /*1da0*/  UISETP.NE.AND UP2, UPT, UR32, UR44, UPT ;  /* 0x0000002c2000728c */ /* 0x000fe4000bf45270 */
[----:B------:R-:W-:Y:S02]  /*1db0*/  UIADD3 UR27, UPT, UPT, UR27, 0x1, URZ ;  /* 0x000000011b1b7890 */ /* 0x000fe4000fffe0ff */
[----:B------:R-:W-:Y:S01]  /*1dc0*/  UIADD3 UR7, UPT, UPT, UR24, 0x1, URZ ;  /* 0x0000000118077890 */ /* 0x000fe2000fffe0ff */
[----:B------:R-:W-:Y:S01]  /*1dd0*/  UMOV UR40, 0x0 ;  /* 0x0000000000287882 */ /* 0x000fe20000000000 */
[----:B------:R-:W-:Y:S01]  /*1de0*/  UMOV UR41, 0x10000000 ;  /* 0x1000000000297882 */ /* 0x000fe20000000000 */
[----:B------:R-:W-:Y:S01]  /*1df0*/  UMOV UR17, UR9 ;  /* 0x0000000900117c82 */ /* 0x000fe20008000000 */
[----:B------:R2:W-:Y:S01]  /*1e00*/  UTMALDG.4D.IM2COL.2CTA [UR8], [UR30], UR6, desc[UR40] ;  /* 0x000028081e0073b4 */ /* 0x0005e20008259006 */
[----:B------:R-:W-:Y:S02]  /*1e10*/  UMOV UR18, UR10 ;  /* 0x0000000a00127c82 */ /* 0x000fe40008000000 */
[----:B------:R-:W-:Y:S04]  /*1e20*/  @UP2 UIADD3 UR22, UPT, UPT, UR21, URZ, URZ ;  /* 0x000000ff15162290 */ /* 0x000fe8000fffe0ff */
[----:B------:R-:W-:Y:S01]  /*1e30*/  UISETP.NE.AND UP0, UPT, UR22, UR43, UPT ;  /* 0x0000002b1600728c */ /* 0x000fe2000bf05270 */
[----:B------:R4:W-:Y:S10]  /*1e40*/  UTMALDG.4D.2CTA [UR16], [UR28], desc[UR40] ;  /* 0x000028101c0075b4 */ /* 0x0009f40008219000 */
[----:B------:R-:W-:Y:S07]  /*1e50*/  @UP0 UIADD3 UR7, UPT, UPT, UR24, URZ, URZ ;  /* 0x000000ff18070290 */ /* 0x000fee000fffe0ff */
[----:B------:R-:W-:Y:S01]  /*1e60*/  UMOV UR24, UR7 ;  /* 0x0000000700187c82 */ /* 0x000fe20008000000 */
[----:B--2---:R-:W-:Y:S01]  /*1e70*/  UMOV UR6, UR26 ;  /* 0x0000001a00067c82 */ /* 0x004fe20008000000 */
[----:B----4-:R-:W-:Y:S02]  /*1e80*/  USEL UR21, UR22, URZ, UP0 ;  /* 0x000000ff16157287 */ /* 0x010fe40008000000 */
[----:B------:R-:W-:Y:S02]  /*1e90*/  UISETP.NE.AND UP0, UPT, UR27, UR34, UPT ;  /* 0x000000221b00728c */ /* 0x000fe4000bf05270 */
[----:B------:R-:W-:Y:S07]  /*1ea0*/  USEL UR20, UR32, URZ, UP2 ;  /* 0x000000ff20147287 */ /* 0x000fee0009000000 */
[----:B---3--:R-:W-:Y:S05]  /*1eb0*/  BRA.U UP0, `(.L_x_28) ;  /* 0xfffffffd00147547 */ /* 0x008fea000b83ffff */
.L_x_22:
[----:B------:R-:W-:Y:S01]  /*1ec0*/  ULEA UR4, UR26, UR25, 0x3 ;  /* 0x000000191a047291 */ /* 0x000fe2000f8e18ff */
[----:B-1----:R-:W-:Y:S01]  /*1ed0*/  MOV R0, UR23 ;  /* 0x0000001700007c02 */ /* 0x002fe20008000f00 */
[----:B------:R-:W-:Y:S01]  /*1ee0*/  @!P1 SYNCS.ARRIVE.TRANS64.A1T0 RZ, [UR25+0xc8], RZ ;  /* 0x0000c8ffffff99a7 */ /* 0x000fe20008100019 */
[----:B------:R-:W-:Y:S02]  /*1ef0*/  UISETP.GE.AND UP0, UPT, UR45, 0x1, UPT ;  /* 0x000000012d00788c */ /* 0x000fe4000bf06270 */
[----:B------:R-:W-:-:S04]  /*1f00*/  SHF.L.U32 R0, R0, 0x1f, RZ ;  /* 0x0000001f00007819 */ /* 0x000fc800000006ff */
[----:B--2---:R1:W2:Y:S03]  /*1f10*/  SYNCS.PHASECHK.TRANS64.TRYWAIT P0, [UR4+0x40], R0 ;  /* 0x00004000ff0075a7 */ /* 0x0042a60008001104 */
[----:B------:R-:W-:Y:S05]  /*1f20*/  BRA.U !UP0, `(.L_x_29) ;  /* 0x00000005085c7547 */ /* 0x000fea000b800000 */
        /* <DEDUP_REMOVED lines=16> */
[----:B------:R-:W-:-:S03]  /*2030*/  UMOV UR32, UR45 ;  /* 0x0000002d00207c82 */ /* 0x000fc60008000000 */
        /* <DEDUP_REMOVED lines=9> */
[----:B---3--:R-:W-:-:S11]  /*20d0*/  UMOV UR6, UR26 ;  /* 0x0000001a00067c82 */ /* 0x008fd60008000000 */
.L_x_35:
[----:B------:R-:W-:Y:S01]  /*20e0*/  @!P3 MOV R3, 0xc000 ;  /* 0x0000c0000003b802 */ /* 0x000fe20000000f00 */
[----:B------:R-:W-:Y:S01]  /*20f0*/  ULEA UR9, UR6, UR25, 0x3 ;  /* 0x0000001906097291 */ /* 0x000fe2000f8e18ff */
[----:B-12---:R-:W-:Y:S11]  /*2100*/  @P0 BRA `(.L_x_30) ;  /* 0x0000000000100947 */ /* 0x006ff60003800000 */
[----:B------:R-:W-:Y:S04]  /*2110*/  MOV R0, UR23 ;  /* 0x0000001700007c02 */ /* 0x000fe80008000f00 */
[----:B------:R-:W-:Y:S04]  /*2120*/  SHF.L.U32 R5, R0, 0x1f, RZ ;  /* 0x0000001f00057819 */ /* 0x000fe800000006ff */
[----:B------:R-:W1:Y:S02]  /*2130*/  SYNCS.PHASECHK.TRANS64.TRYWAIT P0, [UR9+0x40], R5 ;  /* 0x00004005ff0075a7 */ /* 0x000e640008001109 */
[----:B-1----:R-:W-:Y:S05]  /*2140*/  @!P0 BRA `(.L_x_31) ;  /* 0x0000007c00a88947 */ /* 0x002fea0003800000 */
.L_x_30:
[----:B------:R2:W-:Y:S01]  /*2150*/  @!P3 SYNCS.ARRIVE.TRANS64 RZ, [UR9], R3 ;  /* 0x00000003ffffb9a7 */ /* 0x0005e20008000009 */
[----:B------:R-:W-:Y:S04]  /*2160*/  ULOP3.LUT UR7, UR33, 0x2, URZ, 0xfc, !UPT ;  /* 0x0000000221077892 */ /* 0x000fe8000f8efcff */
[----:B------:R-:W-:Y:S09]  /*2170*/  UISETP.NE.AND UP0, UPT, UR7, 0x2, UPT ;  /* 0x000000020700788c */ /* 0x000ff2000bf05270 */
[----:B------:R-:W-:Y:S05]  /*2180*/  BRA.U UP0, `(.L_x_32) ;  /* 0x0000000100047547 */ /* 0x000fea000b800000 */
[----:B----4-:R-:W-:Y:S05]  /*2190*/  BPT.TRAP 0x1 ;  /* 0x000000040000795c */ /* 0x010fea0000300000 */
.L_x_32:
[----:B------:R-:W-:Y:S04]  /*21a0*/  BSSY.RECONVERGENT B0, `(.L_x_33) ;  /* 0x0000003000007945 */ /* 0x000fe80003800200 */
[----:B------:R-:W-:Y:S05]  /*21b0*/  @P2 BRA `(.L_x_34) ;  /* 0x0000000000042947 */ /* 0x000fea0003800000 */
[----:B----4-:R-:W-:Y:S05]  /*21c0*/  BPT.TRAP 0x1 ;  /* 0x000000040000795c */ /* 0x010fea0000300000 */
.L_x_34:
[----:B----4-:R-:W-:Y:S05]  /*21d0*/  BSYNC.RECONVERGENT B0 ;  /* 0x0000000000007941 */ /* 0x010fea0003800200 */
.L_x_33:
        /* <DEDUP_REMOVED lines=26> */
[----:B------:R-:W-:Y:S01]  /*2380*/  UIADD3 UR7, UPT, UPT, UR24, 0x1, URZ ;  /* 0x0000000118077890 */ /* 0x000fe2000fffe0ff */
[----:B------:R-:W-:Y:S01]  /*2390*/  UMOV UR40, 0x0 ;  /* 0x0000000000287882 */ /* 0x000fe20000000000 */
[----:B------:R-:W-:Y:S01]  /*23a0*/  UMOV UR41, 0x10000000 ;  /* 0x1000000000297882 */ /* 0x000fe20000000000 */
[----:B------:R-:W-:Y:S01]  /*23b0*/  UMOV UR17, UR9 ;  /* 0x0000000900117c82 */ /* 0x000fe20008000000 */
[----:B------:R2:W-:Y:S01]  /*23c0*/  UTMALDG.4D.IM2COL.2CTA [UR8], [UR30], UR6, desc[UR40] ;  /* 0x000028081e0073b4 */ /* 0x0005e20008259006 */
[----:B------:R-:W-:Y:S04]  /*23d0*/  UMOV UR18, UR10 ;  /* 0x0000000a00127c82 */ /* 0x000fe80008000000 */
[----:B------:R-:W-:Y:S04]  /*23e0*/  @UP2 UIADD3 UR22, UPT, UPT, UR21, URZ, URZ ;  /* 0x000000ff15162290 */ /* 0x000fe8000fffe0ff */
[----:B------:R-:W-:Y:S01]  /*23f0*/  UISETP.NE.AND UP0, UPT, UR22, UR43, UPT ;  /* 0x0000002b1600728c */ /* 0x000fe2000bf05270 */
[----:B------:R4:W-:Y:S10]  /*2400*/  UTMALDG.4D.2CTA [UR16], [UR28], desc[UR40] ;  /* 0x000028101c0075b4 */ /* 0x0009f40008219000 */
[----:B------:R-:W-:Y:S07]  /*2410*/  @UP0 UIADD3 UR7, UPT, UPT, UR24, URZ, URZ ;  /* 0x000000ff18070290 */ /* 0x000fee000fffe0ff */
[----:B------:R-:W-:Y:S01]  /*2420*/  UMOV UR24, UR7 ;  /* 0x0000000700187c82 */ /* 0x000fe20008000000 */
[----:B--2---:R-:W-:Y:S02]  /*2430*/  UIADD3 UR6, UPT, UPT, UR32, -0x1, URZ ;  /* 0xffffffff20067890 */ /* 0x004fe4000fffe0ff */
[----:B----4-:R-:W-:Y:S02]  /*2440*/  USEL UR21, UR22, URZ, UP0 ;  /* 0x000000ff16157287 */ /* 0x010fe40008000000 */
[----:B------:R-:W-:Y:S02]  /*2450*/  UISETP.GT.U32.AND UP0, UPT, UR32, 0x1, UPT ;  /* 0x000000012000788c */ /* 0x000fe4000bf04070 */
[----:B------:R-:W-:Y:S01]  /*2460*/  USEL UR20, UR27, URZ, UP2 ;  /* 0x000000ff1b147287 */ /* 0x000fe20009000000 */
[----:B------:R-:W-:Y:S01]  /*2470*/  UMOV UR32, UR6 ;  /* 0x0000000600207c82 */ /* 0x000fe20008000000 */
[----:B------:R-:W-:Y:S05]  /*2480*/  UMOV UR6, UR26 ;  /* 0x0000001a00067c82 */ /* 0x000fea0008000000 */
[----:B---3--:R-:W-:Y:S05]  /*2490*/  BRA.U UP0, `(.L_x_35) ;  /* 0xfffffffd00107547 */ /* 0x008fea000b83ffff */
.L_x_29:
[----:B------:R-:W-:Y:S01]  /*24a0*/  SHF.L.U32 R3, R2, 0x1f, RZ ;  /* 0x0000001f02037819 */ /* 0x000fe200000006ff */
[----:B------:R-:W-:-:S03]  /*24b0*/  NOP ;  /* 0x0000000000007918 */ /* 0x000fc60000000000 */
[----:B-12---:R-:W1:Y:S02]  /*24c0*/  SYNCS.PHASECHK.TRANS64.TRYWAIT P0, [UR25+0xd0], R3 ;  /* 0x0000d003ff0075a7 */ /* 0x006e640008001119 */
[----:B-1----:R-:W-:Y:S05]  /*24d0*/  @!P0 BRA `(.L_x_36) ;  /* 0x0000007800dc8947 */ /* 0x002fea0003800000 */
.L_x_149:
[----:B------:R-:W2:Y:S01]  /*24e0*/  LDS.128 R4, [UR25+0x110] ;  /* 0x00011019ff047984 */ /* 0x000ea20008000c00 */
[----:B------:R-:W-:Y:S02]  /*24f0*/  UIADD3 UR4, UPT, UPT, UR25, 0xd8, URZ ;  /* 0x000000d819047890 */ /* 0x000fe4000fffe0ff */
[----:B------:R-:W-:Y:S01]  /*2500*/  UISETP.GE.AND UP0, UPT, UR39, 0x1, UPT ;  /* 0x000000012700788c */ /* 0x000fe2000bf06270 */
[----:B------:R-:W-:Y:S01]  /*2510*/  @!PT LDS RZ, [RZ] ;  /* 0x00000000fffff984 */ /* 0x000fe20000000800 */
[----:B------:R-:W-:Y:S01]  /*2520*/  @!PT LDS RZ, [RZ] ;  /* 0x00000000fffff984 */ /* 0x000fe20000000800 */
[----:B------:R-:W-:Y:S01]  /*2530*/  @!PT LDS RZ, [RZ] ;  /* 0x00000000fffff984 */ /* 0x000fe20000000800 */
[----:B------:R-:W-:Y:S01]  /*2540*/  @!PT LDS RZ, [RZ] ;  /* 0x00000000fffff984 */ /* 0x000fe20000000800 */
[----:B------:R3:W-:Y:S06]  /*2550*/  MEMBAR.ALL.CTA ;  /* 0x0000000000007992 */ /* 0x0007ec0000008000 */
[----:B---3--:R-:W3:Y:S01]  /*2560*/  FENCE.VIEW.ASYNC.S ;  /* 0x00000000000073c6 */ /* 0x008ee20000000000 */
[----:B------:R-:W-:-:S09]  /*2570*/  UPRMT UR4, URZ, 0x654, UR4 ;  /* 0x00000654ff047896 */ /* 0x000fd20008000004 */
[----:B---3--:R-:W-:Y:S01]  /*2580*/  SYNCS.ARRIVE.TRANS64.RED.A1T0 RZ, [UR4], RZ ;  /* 0x000000ffffff79a7 */ /* 0x008fe20008100404 */
[----:B--2---:R-:W-:-:S13]  /*2590*/  LOP3.LUT P0, RZ, R6, 0x1, RZ, 0xc0, !PT ;  /* 0x0000000106ff7812 */ /* 0x004fda000780c0ff */
[----:B------:R-:W-:Y:S01]  /*25a0*/  VOTEU.ANY UP1, P0 ;  /* 0x0000000000ff7886 */ /* 0x000fe20000020100 */
[----:B------:R-:W-:-:S13]  /*25b0*/  PLOP3.LUT P0, PT, PT, PT, UP1, 0x80, 0x8 ;  /* 0x000000000008781c */ /* 0x000fda0003f0f018 */
[----:B-1----:R-:W-:Y:S02]  /*25c0*/  @P0 MOV R0, R4 ;  /* 0x0000000400000202 */ /* 0x002fe40000000f00 */
[----:B------:R-:W-:Y:S02]  /*25d0*/  @P0 LOP3.LUT R4, R5, 0xffff, RZ, 0xc0, !PT ;  /* 0x0000ffff05040812 */ /* 0x000fe400078ec0ff */
[----:B------:R-:W-:Y:S02]  /*25e0*/  @P0 R2UR UR6, R0 ;  /* 0x00000000000602ca */ /* 0x000fe400000e0000 */
[----:B------:R-:W-:-:S11]  /*25f0*/  @P0 R2UR UR5, R4 ;  /* 0x00000000040502ca */ /* 0x000fd600000e0000 */
[----:B------:R-:W-:Y:S02]  /*2600*/  @UP1 UMOV UR42, UR6 ;  /* 0x00000006002a1c82 */ /* 0x000fe40008000000 */
[----:B------:R-:W-:Y:S01]  /*2610*/  @UP1 UMOV UR38, UR5 ;  /* 0x0000000500261c82 */ /* 0x000fe20008000000 */
[----:B------:R-:W-:Y:S05]  /*2620*/  BRA.U !UP0, `(.L_x_37) ;  /* 0x0000000108d47547 */ /* 0x000fea000b800000 */
[----:B------:R-:W1:Y:S01]  /*2630*/  LDCU.128 UR16, c[0x0][0xb10] ;  /* 0x00016200ff1077ac */ /* 0x000e620008000c00 */
[----:B------:R-:W2:Y:S01]  /*2640*/  LDCU UR21, c[0x0][0xb20] ;  /* 0x00016400ff1577ac */ /* 0x000ea20008000800 */
[----:B------:R-:W3:Y:S01]  /*2650*/  LDCU UR20, c[0x0][0xb0c] ;  /* 0x00016180ff1477ac */ /* 0x000ee20008000800 */
[----:B------:R-:W4:Y:S01]  /*2660*/  LDCU.64 UR8, c[0x0][0xb28] ;  /* 0x00016500ff0877ac */ /* 0x000f220008000a00 */
[----:B------:R-:W-:Y:S02]  /*2670*/  UISETP.NE.AND UP3, UPT, UR39, 0x1, UPT ;  /* 0x000000012700788c */ /* 0x000fe4000bf65270 */
[----:B-1----:R-:W-:Y:S02]  /*2680*/  UIMAD.WIDE.U32 UR4, UR46, UR19, URZ ;  /* 0x000000132e0472a5 */ /* 0x002fe4000f8e00ff */
[----:B------:R-:W-:Y:S02]  /*2690*/  UIMAD.WIDE.U32 UR6, UR47, UR16, URZ ;  /* 0x000000102f0672a5 */ /* 0x000fe4000f8e00ff */
[----:B------:R-:W-:-:S02]  /*26a0*/  UISETP.NE.AND UP0, UPT, UR18, 0x1, UPT ;  /* 0x000000011200788c */ /* 0x000fc4000bf05270 */
[----:B------:R-:W-:Y:S01]  /*26b0*/  UIMAD.WIDE.U32 UR14, UR38, UR19, URZ ;  /* 0x00000013260e72a5 */ /* 0x000fe2000f8e00ff */
[----:B------:R-:W-:Y:S01]  /*26c0*/  UMOV UR4, UR5 ;  /* 0x0000000500047c82 */ /* 0x000fe20008000000 */
[----:B---3--:R-:W-:Y:S02]  /*26d0*/  UISETP.NE.AND UP2, UPT, UR20, 0x1, UPT ;  /* 0x000000011400788c */ /* 0x008fe4000bf45270 */
[----:B--2---:R-:W-:Y:S02]  /*26e0*/  USHF.R.U32.HI UR5, URZ, UR21, UR4 ;  /* 0x00000015ff057299 */ /* 0x004fe40008011604 */
[----:B------:R-:W-:Y:S01]  /*26f0*/  UIMAD.WIDE.U32 UR12, UR42, UR16, URZ ;  /* 0x000000102a0c72a5 */ /* 0x000fe2000f8e00ff */
[----:B------:R-:W-:Y:S01]  /*2700*/  UMOV UR4, UR7 ;  /* 0x0000000700047c82 */ /* 0x000fe20008000000 */
[----:B------:R-:W-:Y:S02]  /*2710*/  USEL UR5, UR46, UR5, !UP0 ;  /* 0x000000052e057287 */ /* 0x000fe4000c000000 */
[----:B------:R-:W-:-:S02]  /*2720*/  USHF.R.U32.HI UR4, URZ, UR17, UR4 ;  /* 0x00000011ff047299 */ /* 0x000fc40008011604 */
[----:B----4-:R-:W-:Y:S02]  /*2730*/  UIMAD.WIDE.U32 UR10, UR5, UR8, URZ ;  /* 0x00000008050a72a5 */ /* 0x010fe4000f8e00ff */
[----:B------:R-:W-:Y:S01]  /*2740*/  USEL UR6, UR47, UR4, !UP2 ;  /* 0x000000042f067287 */ /* 0x000fe2000d000000 */
[----:B------:R-:W-:Y:S02]  /*2750*/  UMOV UR12, UR13 ;  /* 0x0000000d000c7c82 */ /* 0x000fe40008000000 */
[----:B------:R-:W-:Y:S01]  /*2760*/  UMOV UR4, UR15 ;  /* 0x0000000f00047c82 */ /* 0x000fe20008000000 */
[----:B------:R-:W-:Y:S01]  /*2770*/  UIMAD.WIDE.U32 UR14, UR6, UR8, URZ ;  /* 0x00000008060e72a5 */ /* 0x000fe2000f8e00ff */
[----:B------:R-:W-:Y:S01]  /*2780*/  UMOV UR10, UR11 ;  /* 0x0000000b000a7c82 */ /* 0x000fe20008000000 */
[----:B------:R-:W-:Y:S02]  /*2790*/  USHF.R.U32.HI UR4, URZ, UR21, UR4 ;  /* 0x00000015ff047299 */ /* 0x000fe40008011604 */
[----:B------:R-:W-:-:S03]  /*27a0*/  @UP3 USHF.R.U32.HI UR5, URZ, UR9, UR10 ;  /* 0x00000009ff053299 */ /* 0x000fc6000801160a */
[----:B------:R-:W-:Y:S01]  /*27b0*/  UMOV UR14, UR15 ;  /* 0x0000000f000e7c82 */ /* 0x000fe20008000000 */
[----:B------:R-:W-:Y:S02]  /*27c0*/  USHF.R.U32.HI UR17, URZ, UR17, UR12 ;  /* 0x00000011ff117299 */ /* 0x000fe4000801160c */
[----:B------:R-:W-:Y:S02]  /*27d0*/  USEL UR4, UR38, UR4, !UP0 ;  /* 0x0000000426047287 */ /* 0x000fe4000c000000 */
[----:B------:R-:W-:Y:S02]  /*27e0*/  @UP3 USHF.R.U32.HI UR6, URZ, UR9, UR14 ;  /* 0x00000009ff063299 */ /* 0x000fe4000801160e */
[----:B------:R-:W-:Y:S02]  /*27f0*/  UIMAD UR7, UR39, UR5, URZ ;  /* 0x00000005270772a4 */ /* 0x000fe4000f8e02ff */
[----:B------:R-:W-:Y:S02]  /*2800*/  USEL UR5, UR42, UR17, !UP2 ;  /* 0x000000112a057287 */ /* 0x000fe4000d000000 */
[----:B------:R-:W-:-:S02]  /*2810*/  UIMAD UR10, UR39, UR6, URZ ;  /* 0x00000006270a72a4 */ /* 0x000fc4000f8e02ff */
[----:B------:R-:W-:Y:S02]  /*2820*/  UISETP.GE.AND UP0, UPT, UR4, UR7, UPT ;  /* 0x000000070400728c */ /* 0x000fe4000bf06270 */
[----:B------:R-:W-:Y:S02]  /*2830*/  UIMAD.WIDE.U32 UR12, UR4, UR8, URZ ;  /* 0x00000008040c72a5 */ /* 0x000fe4000f8e00ff */
[----:B------:R-:W-:Y:S02]  /*2840*/  UISETP.GE.OR UP0, UPT, UR5, UR10, UP0 ;  /* 0x0000000a0500728c */ /* 0x000fe40008706670 */
[----:B------:R-:W-:Y:S02]  /*2850*/  UIMAD.WIDE.U32 UR10, UR5, UR8, URZ ;  /* 0x00000008050a72a5 */ /* 0x000fe4000f8e00ff */
[----:B------:R-:W-:Y:S01]  /*2860*/  UIADD3 UR12, UPT, UPT, -UR4, URZ, URZ ;  /* 0x000000ff040c7290 */ /* 0x000fe2000fffe1ff */
[----:B------:R-:W-:Y:S01]  /*2870*/  UMOV UR8, UR13 ;  /* 0x0000000d00087c82 */ /* 0x000fe20008000000 */
[----:B------:R-:W-:-:S02]  /*2880*/  UIADD3 UR10, UPT, UPT, -UR5, URZ, URZ ;  /* 0x000000ff050a7290 */ /* 0x000fc4000fffe1ff */
[----:B------:R-:W-:-:S03]  /*2890*/  USHF.R.U32.HI UR8, URZ, UR9, UR8 ;  /* 0x00000009ff087299 */ /* 0x000fc60008011608 */
[----:B------:R-:W-:Y:S01]  /*28a0*/  @!UP0 UMOV UR7, UR11 ;  /* 0x0000000b00078c82 */ /* 0x000fe20008000000 */
[----:B------:R-:W-:Y:S02]  /*28b0*/  UIMAD UR12, UR18, UR12, UR38 ;  /* 0x0000000c120c72a4 */ /* 0x000fe4000f8e0226 */
[----:B------:R-:W-:Y:S02]  /*28c0*/  USEL UR8, UR4, UR8, !UP3 ;  /* 0x0000000804087287 */ /* 0x000fe4000d800000 */
[----:B------:R-:W-:Y:S02]  /*28d0*/  @!UP0 USHF.R.U32.HI UR7, URZ, UR9, UR7 ;  /* 0x00000009ff078299 */ /* 0x000fe40008011607 */
[----:B------:R-:W-:Y:S02]  /*28e0*/  UIADD3 UR9, UPT, UPT, -UR8, URZ, URZ ;  /* 0x000000ff08097290 */ /* 0x000fe4000fffe1ff */
[----:B------:R-:W-:Y:S02]  /*28f0*/  @!UP0 USEL UR7, UR5, UR7, !UP3 ;  /* 0x0000000705078287 */ /* 0x000fe4000d800000 */
[----:B------:R-:W-:-:S02]  /*2900*/  UIMAD UR9, UR39, UR9, UR4 ;  /* 0x00000009270972a4 */ /* 0x000fc4000f8e0204 */
[----:B------:R-:W-:Y:S02]  /*2910*/  @!UP0 UIADD3 UR8, UPT, UPT, UR8, -UR7, URZ ;  /* 0x8000000708088290 */ /* 0x000fe4000fffe0ff */
[----:B------:R-:W-:Y:S02]  /*2920*/  @!UP0 UIMAD UR7, UR9, UR6, UR7 ;  /* 0x00000006090782a4 */ /* 0x000fe4000f8e0207 */
[----:B------:R-:W-:Y:S02]  /*2930*/  @!UP0 UIMAD UR4, UR39, UR8, UR5 ;  /* 0x00000008270482a4 */ /* 0x000fe4000f8e0205 */
[----:B------:R-:W-:Y:S02]  /*2940*/  UIMAD UR6, UR20, UR10, UR42 ;  /* 0x0000000a140672a4 */ /* 0x000fe4000f8e022a */
[----:B------:R-:W-:Y:S01]  /*2950*/  UIMAD UR38, UR4, UR18, UR12 ;  /* 0x00000012042672a4 */ /* 0x000fe2000f8e020c */
[----:B------:R-:W-:Y:S02]  /*2960*/  @!UP0 UMOV UR5, UR7 ;  /* 0x0000000700058c82 */ /* 0x000fe40008000000 */
[----:B------:R-:W-:-:S12]  /*2970*/  UIMAD UR42, UR5, UR20, UR6 ;  /* 0x00000014052a72a4 */ /* 0x000fd8000f8e0206 */
.L_x_37:
[----:B------:R-:W1:Y:S02]  /*2980*/  LDCU UR4, c[0x0][0xb30] ;  /* 0x00016600ff0477ac */ /* 0x000e640008000800 */
[----:B-1----:R-:W-:-:S09]  /*2990*/  UISETP.NE.AND UP0, UPT, UR4, 0x1, UPT ;  /* 0x000000010400788c */ /* 0x002fd2000bf05270 */
[----:B------:R-:W-:Y:S05]  /*29a0*/  BRA.U UP0, `(.L_x_38) ;  /* 0x0000000100447547 */ /* 0x000fea000b800000 */
[----:B------:R-:W1:Y:S01]  /*29b0*/  LDCU.128 UR8, c[0x0][0xb10] ;  /* 0x00016200ff0877ac */ /* 0x000e620008000c00 */
[----:B------:R-:W2:Y:S01]  /*29c0*/  LDCU UR12, c[0x0][0xb0c] ;  /* 0x00016180ff0c77ac */ /* 0x000ea20008000800 */
[----:B------:R-:W3:Y:S01]  /*29d0*/  LDCU UR13, c[0x0][0xb20] ;  /* 0x00016400ff0d77ac */ /* 0x000ee20008000800 */
[----:B-1----:R-:W-:Y:S02]  /*29e0*/  UIMAD.WIDE.U32 UR6, UR42, UR8, URZ ;  /* 0x000000082a0672a5 */ /* 0x002fe4000f8e00ff */
[----:B------:R-:W-:Y:S02]  /*29f0*/  UIMAD.WIDE.U32 UR4, UR38, UR11, URZ ;  /* 0x0000000b260472a5 */ /* 0x000fe4000f8e00ff */
[----:B--2---:R-:W-:Y:S02]  /*2a00*/  UISETP.NE.AND UP2, UPT, UR12, 0x1, UPT ;  /* 0x000000010c00788c */ /* 0x004fe4000bf45270 */
[----:B------:R-:W-:Y:S01]  /*2a10*/  UISETP.NE.AND UP0, UPT, UR10, 0x1, UPT ;  /* 0x000000010a00788c */ /* 0x000fe2000bf05270 */
[----:B------:R-:W-:-:S02]  /*2a20*/  UMOV UR6, UR7 ;  /* 0x0000000700067c82 */ /* 0x000fc40008000000 */
[----:B------:R-:W-:Y:S01]  /*2a30*/  UMOV UR4, UR5 ;  /* 0x0000000500047c82 */ /* 0x000fe20008000000 */
[----:B------:R-:W-:Y:S02]  /*2a40*/  USHF.R.U32.HI UR6, URZ, UR9, UR6 ;  /* 0x00000009ff067299 */ /* 0x000fe40008011606 */
[----:B---3--:R-:W-:Y:S02]  /*2a50*/  USHF.R.U32.HI UR4, URZ, UR13, UR4 ;  /* 0x0000000dff047299 */ /* 0x008fe40008011604 */
[----:B------:R-:W-:Y:S02]  /*2a60*/  USEL UR5, UR42, UR6, !UP2 ;  /* 0x000000062a057287 */ /* 0x000fe4000d000000 */
[----:B------:R-:W-:-:S04]  /*2a70*/  USEL UR4, UR38, UR4, !UP0 ;  /* 0x0000000426047287 */ /* 0x000fc8000c000000 */
[----:B------:R-:W-:Y:S02]  /*2a80*/  UIADD3 UR6, UPT, UPT, UR5, -UR4, URZ ;  /* 0x8000000405067290 */ /* 0x000fe4000fffe0ff */
[----:B------:R-:W-:Y:S02]  /*2a90*/  UIADD3 UR4, UPT, UPT, -UR5, UR4, URZ ;  /* 0x0000000405047290 */ /* 0x000fe4000fffe1ff */
[----:B------:R-:W-:Y:S02]  /*2aa0*/  UIMAD UR38, UR6, UR10, UR38 ;  /* 0x0000000a062672a4 */ /* 0x000fe4000f8e0226 */
[----:B------:R-:W-:-:S12]  /*2ab0*/  UIMAD UR42, UR4, UR12, UR42 ;  /* 0x0000000c042a72a4 */ /* 0x000fd8000f8e022a */
.L_x_38:
[----:B------:R-:W-:Y:S01]  /*2ac0*/  R2UR UR5, R96 ;  /* 0x00000000600572ca */ /* 0x000fe200000e0000 */
[----:B------:R-:W-:Y:S01]  /*2ad0*/  UMOV UR27, UR34 ;  /* 0x00000022001b7c82 */ /* 0x000fe20008000000 */
[----:B------:R-:W-:Y:S02]  /*2ae0*/  R2UR UR4, R95 ;  /* 0x000000005f0472ca */ /* 0x000fe400000e0000 */
[----:B------:R-:W-:Y:S02]  /*2af0*/  PLOP3.LUT P1, PT, PT, PT, PT, 0x80, 0x8 ;  /* 0x000000000008781c */ /* 0x000fe40003f2f070 */
[----:B------:R-:W-:-:S07]  /*2b00*/  LOP3.LUT R2, R2, 0x1, RZ, 0x3c, !PT ;  /* 0x0000000102027812 */ /* 0x000fce00078e3cff */
[----:B------:R-:W-:Y:S02]  /*2b10*/  UIADD3 UR51, UPT, UPT, UR42, UR5, URZ ;  /* 0x000000052a337290 */ /* 0x000fe4000fffe0ff */
[----:B------:R-:W-:Y:S01]  /*2b20*/  UIADD3 UR21, UPT, UPT, UR38, UR4, URZ ;  /* 0x0000000426157290 */ /* 0x000fe2000fffe0ff */
[----:B------:R-:W-:Y:S11]  /*2b30*/  BRA.U UP1, `(.L_x_39) ;  /* 0xffffffed013c7547 */ /* 0x000ff6000b83ffff */
[----:B------:R-:W-:Y:S01]  /*2b40*/  UIADD3 UR25, UPT, UPT, UR25, 0x40, URZ ;  /* 0x0000004019197890 */ /* 0x000fe2000fffe0ff */
[----:B------:R-:W-:-:S03]  /*2b50*/  MOV R3, UR23 ;  /* 0x0000001700037c02 */ /* 0x000fc60008000f00 */
[----:B------:R-:W-:Y:S01]  /*2b60*/  ULEA UR4, UR26, UR25, 0x3 ;  /* 0x000000191a047291 */ /* 0x000fe2000f8e18ff */
[----:B------:R-:W-:-:S08]  /*2b70*/  SHF.L.U32 R3, R3, 0x1f, RZ ;  /* 0x0000001f03037819 */ /* 0x000fd000000006ff */
[----:B------:R-:W1:Y:S02]  /*2b80*/  SYNCS.PHASECHK.TRANS64.TRYWAIT P0, [UR4], R3 ;  /* 0x00000003ff0075a7 */ /* 0x000e640008001104 */
[----:B-1----:R-:W-:Y:S05]  /*2b90*/  @!P0 BRA `(.L_x_40) ;  /* 0x0000007400448947 */ /* 0x002fea0003800000 */
.L_x_151:
[----:B------:R-:W-:-:S04]  /*2ba0*/  UIADD3 UR4, UPT, UPT, UR26, 0x1, URZ ;  /* 0x000000011a047890 */ /* 0x000fc8000fffe0ff */
[----:B------:R-:W-:-:S04]  /*2bb0*/  UISETP.NE.AND UP0, UPT, UR4, 0x8, UPT ;  /* 0x000000080400788c */ /* 0x000fc8000bf05270 */
[----:B------:R-:W-:Y:S02]  /*2bc0*/  USEL UR5, URZ, 0x1, UP0 ;  /* 0x00000001ff057887 */ /* 0x000fe40008000000 */
[----:B------:R-:W-:Y:S02]  /*2bd0*/  USEL UR4, UR4, URZ, UP0 ;  /* 0x000000ff04047287 */ /* 0x000fe40008000000 */
[----:B------:R-:W-:Y:S02]  /*2be0*/  ULOP3.LUT UR6, UR23, UR5, URZ, 0x3c, !UPT ;  /* 0x0000000517067292 */ /* 0x000fe4000f8e3cff */
[----:B------:R-:W-:-:S04]  /*2bf0*/  ULEA UR5, UR4, UR25, 0x3 ;  /* 0x0000001904057291 */ /* 0x000fc8000f8e18ff */
[----:B-1----:R-:W-:-:S04]  /*2c00*/  MOV R3, UR6 ;  /* 0x0000000600037c02 */ /* 0x002fc80008000f00 */
[----:B------:R-:W-:-:S04]  /*2c10*/  SHF.L.U32 R3, R3, 0x1f, RZ ;  /* 0x0000001f03037819 */ /* 0x000fc800000006ff */
[----:B------:R-:W1:Y:S02]  /*2c20*/  SYNCS.PHASECHK.TRANS64.TRYWAIT P0, [UR5], R3 ;  /* 0x00000003ff0075a7 */ /* 0x000e640008001105 */
[----:B-1----:R-:W-:Y:S05]  /*2c30*/  @!P0 BRA `(.L_x_41) ;  /* 0x0000007400348947 */ /* 0x002fea0003800000 */
.L_x_153:
        /* <DEDUP_REMOVED lines=10> */
.L_x_155:
        /* <DEDUP_REMOVED lines=10> */
.L_x_157:
        /* <DEDUP_REMOVED lines=10> */
.L_x_159:
        /* <DEDUP_REMOVED lines=10> */
.L_x_161:
        /* <DEDUP_REMOVED lines=10> */
.L_x_163:
[----:B------:R-:W-:-:S04]  /*2f60*/  UIADD3 UR4, UPT, UPT, UR4, 0x1, URZ ;  /* 0x0000000104047890 */ /* 0x000fc8000fffe0ff */
[----:B------:R-:W-:-:S04]  /*2f70*/  UISETP.NE.AND UP0, UPT, UR4, 0x8, UPT ;  /* 0x000000080400788c */ /* 0x000fc8000bf05270 */
[----:B------:R-:W-:Y:S02]  /*2f80*/  USEL UR5, URZ, 0x1, UP0 ;  /* 0x00000001ff057887 */ /* 0x000fe40008000000 */
[----:B------:R-:W-:Y:S02]  /*2f90*/  USEL UR4, UR4, URZ, UP0 ;  /* 0x000000ff04047287 */ /* 0x000fe40008000000 */
[----:B------:R-:W-:Y:S02]  /*2fa0*/  ULOP3.LUT UR5, UR6, UR5, URZ, 0x3c, !UPT ;  /* 0x0000000506057292 */ /* 0x000fe4000f8e3cff */
[----:B------:R-:W-:-:S04]  /*2fb0*/  ULEA UR4, UR4, UR25, 0x3 ;  /* 0x0000001904047291 */ /* 0x000fc8000f8e18ff */
[----:B------:R-:W-:Y:S02]  /*2fc0*/  IMAD.U32 R2, RZ, RZ, UR5 ;  /* 0x00000005ff027e24 */ /* 0x000fe4000f8e00ff */
[----:B-1----:R-:W-:-:S03]  /*2fd0*/  MOV R0, UR4 ;  /* 0x0000000400007c02 */ /* 0x002fc60008000f00 */
[----:B------:R-:W-:-:S07]  /*2fe0*/  SHF.L.U32 R3, R2, 0x1f, RZ ;  /* 0x0000001f02037819 */ /* 0x000fce00000006ff */
.L_x_47:
[----:B-1----:R1:W2:Y:S02]  /*2ff0*/  SYNCS.PHASECHK.TRANS64.TRYWAIT P0, [R0+URZ], R3 ;  /* 0x00000003000075a7 */ /* 0x0022a400080011ff */
[----:B--2---:R-:W-:Y:S05]  /*3000*/  @!P0 NANOSLEEP.SYNCS 0x989680 ;  /* 0x009896800000895d */ /* 0x004fea0003900000 */
[----:B------:R-:W2:Y:S02]  /*3010*/  @!P0 SYNCS.PHASECHK.TRANS64 P0, [R0+URZ], R3 ;  /* 0x00000003000085a7 */ /* 0x000ea400080010ff */
[----:B--2---:R-:W-:Y:S05]  /*3020*/  @P0 EXIT ;  /* 0x000000000000094d */ /* 0x004fea0003800000 */
[----:B------:R-:W-:Y:S05]  /*3030*/  BRA `(.L_x_47) ;  /* 0xfffffffc00ec7947 */ /* 0x000fea000383ffff */
.L_x_21:
[----:B------:R-:W2:Y:S02]  /*3040*/  S2UR UR4, SR_CgaCtaId ;  /* 0x00000000000479c3 */ /* 0x000ea40000008800 */
[----:B--2---:R-:W-:-:S04]  /*3050*/  UISETP.NE.AND UP0, UPT, UR4, URZ, UPT ;  /* 0x000000ff0400728c */ /* 0x004fc8000bf05270 */
[----:B------:R-:W-:-:S09]  /*3060*/  UISETP.NE.OR UP0, UPT, UR18, 0x1, UP0 ;  /* 0x000000011200788c */ /* 0x000fd20008705670 */
[----:B------:R-:W-:Y:S05]  /*3070*/  BRA.U UP0, `(.L_x_48) ;  /* 0x0000000100b47547 */ /* 0x000fea000b800000 */
[----:B------:R-:W2:Y:S01]  /*3080*/  S2UR UR5, SR_CgaCtaId ;  /* 0x00000000000579c3 */ /* 0x000ea20000008800 */
[----:B------:R-:W-:Y:S01]  /*3090*/  UMOV UR4, 0x400 ;  /* 0x0000040000047882 */ /* 0x000fe20000000000 */
[----:B------:R-:W-:Y:S01]  /*30a0*/  HFMA2 R2, -RZ, RZ, 0, 5.9604644775390625e-08 ;  /* 0x00000001ff027431 */ /* 0x000fe200000001ff */
[----:B------:R-:W-:Y:S01]  /*30b0*/  ISETP.GE.U32.AND P0, PT, R3, 0x2, PT ;  /* 0x000000020300780c */ /* 0x000fe20003f06070 */
[----:B------:R-:W-:Y:S01]  /*30c0*/  IMAD.MOV.U32 R8, RZ, RZ, RZ ;  /* 0x000000ffff087224 */ /* 0x000fe200078e00ff */
[----:B--2---:R-:W-:-:S04]  /*30d0*/  ULEA UR4, UR5, UR4, 0x18 ;  /* 0x0000000405047291 */ /* 0x004fc8000f8ec0ff */
[----:B------:R-:W-:Y:S02]  /*30e0*/  UIADD3 UR5, UPT, UPT, UR4, 0xd8, URZ ;  /* 0x000000d804057890 */ /* 0x000fe4000fffe0ff */
[----:B------:R-:W-:Y:S02]  /*30f0*/  UIADD3 UR8, UPT, UPT, UR4, 0xd0, URZ ;  /* 0x000000d004087890 */ /* 0x000fe4000fffe0ff */
[----:B------:R-:W-:-:S12]  /*3100*/  UPRMT UR5, URZ, 0x654, UR5 ;  /* 0x00000654ff057896 */ /* 0x000fd80008000005 */
.L_x_51:
[----:B------:R-:W-:Y:S01]  /*3110*/  SHF.L.U32 R7, R2, 0x1f, RZ ;  /* 0x0000001f02077819 */ /* 0x000fe200000006ff */
[----:B------:R-:W-:Y:S02]  /*3120*/  IMAD.U32 R4, RZ, RZ, UR8 ;  /* 0x00000008ff047e24 */ /* 0x000fe4000f8e00ff */
[----:B------:R-:W-:Y:S01]  /*3130*/  @!P0 IMAD.MOV.U32 R5, RZ, RZ, 0x10 ;  /* 0x00000010ff058424 */ /* 0x000fe200078e00ff */
[----:B------:R-:W2:Y:S02]  /*3140*/  SYNCS.PHASECHK.TRANS64.TRYWAIT P1, [UR4+0xd8], R7 ;  /* 0x0000d807ff0075a7 */ /* 0x000ea40008021104 */
[----:B------:R-:W-:-:S04]  /*3150*/  PRMT R9, R3, 0x654, R4 ;  /* 0x0000065403097816 */ /* 0x000fc80000000004 */
[----:B------:R-:W-:Y:S01]  /*3160*/  SEL R0, R9, R0, !P0 ;  /* 0x0000000009007207 */ /* 0x000fe20004000000 */
[----:B--2---:R-:W-:Y:S06]  /*3170*/  @!P1 BRA `(.L_x_49) ;  /* 0x0000007000749947 */ /* 0x004fec0003800000 */
.L_x_165:
[----:B------:R-:W-:Y:S01]  /*3180*/  UIADD3 UR6, UPT, UPT, UR4, 0x110, URZ ;  /* 0x0000011004067890 */ /* 0x000fe2000fffe0ff */
[----:B------:R3:W-:Y:S01]  /*3190*/  @!P0 SYNCS.ARRIVE.TRANS64.RED RZ, [R0+URZ], R5 ;  /* 0x0000000500ff89a7 */ /* 0x0007e200080004ff */
[----:B------:R-:W-:Y:S01]  /*31a0*/  UIADD3 UR7, UPT, UPT, UR4, 0xd0, URZ ;  /* 0x000000d004077890 */ /* 0x000fe2000fffe0ff */
[----:B------:R-:W-:-:S08]  /*31b0*/  LOP3.LUT R2, R2, 0x1, RZ, 0x3c, !PT ;  /* 0x0000000102027812 */ /* 0x000fd000078e3cff */
[----:B------:R-:W-:Y:S06]  /*31c0*/  UGETNEXTWORKID.BROADCAST [UR6], [UR7] ;  /* 0x00000000060073ca */ /* 0x000fec0008000100 */
[----:B---3--:R-:W-:-:S04]  /*31d0*/  SHF.L.U32 R5, R8, 0x1f, RZ ;  /* 0x0000001f08057819 */ /* 0x008fc800000006ff */
[----:B------:R-:W3:Y:S02]  /*31e0*/  SYNCS.PHASECHK.TRANS64.TRYWAIT P1, [UR4+0xd0], R5 ;  /* 0x0000d005ff0075a7 */ /* 0x000ee40008021104 */
[----:B---3--:R-:W-:Y:S05]  /*31f0*/  @!P1 BRA `(.L_x_50) ;  /* 0x00000070006c9947 */ /* 0x008fea0003800000 */
.L_x_167:
[----:B--2---:R-:W2:Y:S01]  /*3200*/  LDS.128 R4, [UR4+0x110] ;  /* 0x00011004ff047984 */ /* 0x004ea20008000c00 */
[----:B------:R-:W-:Y:S01]  /*3210*/  LOP3.LUT R8, R8, 0x1, RZ, 0x3c, !PT ;  /* 0x0000000108087812 */ /* 0x000fe200078e3cff */
[----:B------:R-:W-:Y:S01]  /*3220*/  @!PT LDS RZ, [RZ] ;  /* 0x00000000fffff984 */ /* 0x000fe20000000800 */
[----:B------:R-:W-:Y:S01]  /*3230*/  @!PT LDS RZ, [RZ] ;  /* 0x00000000fffff984 */ /* 0x000fe20000000800 */
[----:B------:R-:W-:Y:S01]  /*3240*/  @!PT LDS RZ, [RZ] ;  /* 0x00000000fffff984 */ /* 0x000fe20000000800 */
[----:B------:R-:W-:Y:S01]  /*3250*/  @!PT LDS RZ, [RZ] ;  /* 0x00000000fffff984 */ /* 0x000fe20000000800 */
[----:B------:R3:W-:Y:S06]  /*3260*/  MEMBAR.ALL.CTA ;  /* 0x0000000000007992 */ /* 0x0007ec0000008000 */
[----:B---3--:R-:W3:Y:S02]  /*3270*/  FENCE.VIEW.ASYNC.S ;  /* 0x00000000000073c6 */ /* 0x008ee40000000000 */
[----:B---3--:R-:W-:Y:S01]  /*3280*/  SYNCS.ARRIVE.TRANS64.RED.A1T0 RZ, [UR5], RZ ;  /* 0x000000ffffff79a7 */ /* 0x008fe20008100405 */
[----:B--2---:R-:W-:-:S13]  /*3290*/  LOP3.LUT P1, RZ, R6, 0x1, RZ, 0xc0, !PT ;  /* 0x0000000106ff7812 */ /* 0x004fda000782c0ff */
[----:B------:R-:W-:Y:S05]  /*32a0*/  @P1 BRA `(.L_x_51) ;  /* 0xfffffffc00981947 */ /* 0x000fea000383ffff */
[----:B------:R-:W-:-:S04]  /*32b0*/  SHF.L.U32 R0, R2, 0x1f, RZ ;  /* 0x0000001f02007819 */ /* 0x000fc800000006ff */
[----:B------:R-:W2:Y:S02]  /*32c0*/  SYNCS.PHASECHK.TRANS64 P0, [UR4+0xd8], R0 ;  /* 0x0000d800ff0075a7 */ /* 0x000ea40008001004 */
[----:B-12---:R-:W-:Y:S05]  /*32d0*/  @P0 EXIT ;  /* 0x000000000000094d */ /* 0x006fea0003800000 */
[----:B------:R-:W-:-:S07]  /*32e0*/  MOV R0, UR4 ;  /* 0x0000000400007c02 */ /* 0x000fce0008000f00 */
.L_x_52:
[----:B-1----:R-:W-:-:S04]  /*32f0*/  SHF.L.U32 R3, R2, 0x1f, RZ ;  /* 0x0000001f02037819 */ /* 0x002fc800000006ff */
[----:B------:R1:W2:Y:S03]  /*3300*/  SYNCS.PHASECHK.TRANS64.TRYWAIT P0, [R0+URZ+0xd8], R3 ;  /* 0x0000d803000075a7 */ /* 0x0002a600080011ff */
[----:B--2---:R-:W-:Y:S05]  /*3310*/  @!P0 NANOSLEEP.SYNCS 0x989680 ;  /* 0x009896800000895d */ /* 0x004fea0003900000 */
[----:B------:R-:W2:Y:S02]  /*3320*/  @!P0 SYNCS.PHASECHK.TRANS64 P0, [R0+URZ+0xd8], R3 ;  /* 0x0000d803000085a7 */ /* 0x000ea400080010ff */
[----:B--2---:R-:W-:Y:S05]  /*3330*/  @P0 EXIT ;  /* 0x000000000000094d */ /* 0x004fea0003800000 */
[----:B------:R-:W-:Y:S05]  /*3340*/  BRA `(.L_x_52) ;  /* 0xfffffffc00e87947 */ /* 0x000fea000383ffff */
.L_x_48:
[----:B------:R-:W-:Y:S05]  /*3350*/  BRA.U UP4, `(.L_x_53) ;  /* 0x0000001104a47547 */ /* 0x000fea000b800000 */
[----:B------:R-:W2:Y:S01]  /*3360*/  S2UR UR4, SR_CgaCtaId ;  /* 0x00000000000479c3 */ /* 0x000ea20000008800 */
[----:B------:R-:W-:Y:S01]  /*3370*/  UMOV UR5, 0x40 ;  /* 0x0000004000057882 */ /* 0x000fe20000000000 */
[----:B------:R-:W-:Y:S01]  /*3380*/  NOP ;  /* 0x0000000000007918 */ /* 0x000fe20000000000 */
[----:B------:R-:W-:Y:S01]  /*3390*/  UMOV UR6, 0x400 ;  /* 0x0000040000067882 */ /* 0x000fe20000000000 */
[----:B--2---:R-:W-:Y:S02]  /*33a0*/  ULEA UR5, UR4, UR5, 0x18 ;  /* 0x0000000504057291 */ /* 0x004fe4000f8ec0ff */
[----:B------:R-:W-:-:S07]  /*33b0*/  ULEA UR6, UR4, UR6, 0x18 ;  /* 0x0000000604067291 */ /* 0x000fce000f8ec0ff */
[----:B------:R-:W2:Y:S02]  /*33c0*/  LDS.U8 R3, [UR5+0x1c] ;  /* 0x00001c05ff037984 */ /* 0x000ea40008000000 */
[----:B--2---:R-:W-:-:S13]  /*33d0*/  ISETP.NE.AND P0, PT, R3, RZ, PT ;  /* 0x000000ff0300720c */ /* 0x004fda0003f05270 */
[----:B------:R-:W-:Y:S05]  /*33e0*/  @P0 BRA `(.L_x_54) ;  /* 0x0000000400080947 */ /* 0x000fea0003800000 */
[----:B------:R-:W-:Y:S02]  /*33f0*/  UISETP.NE.U32.AND UP1, UPT, UR38, 0x1, UPT ;  /* 0x000000012600788c */ /* 0x000fe4000bf25070 */
[----:B------:R-:W-:-:S07]  /*3400*/  UIADD3 UR7, UPT, UPT, UR5, 0x8, URZ ;  /* 0x0000000805077890 */ /* 0x000fce000fffe0ff */
[----:B------:R-:W-:Y:S05]  /*3410*/  BRA.U !UP1, `(.L_x_55) ;  /* 0x00000001099c7547 */ /* 0x000fea000b800000 */
[----:B------:R-:W-:Y:S01]  /*3420*/  ELECT P0, URZ, PT ;  /* 0x0000000000ff782f */ /* 0x000fe20003800000 */
[----:B------:R-:W-:-:S12]  /*3430*/  BSSY B0, `(.L_x_55) ;  /* 0x0000025000007945 */ /* 0x000fd80003800000 */
[----:B------:R-:W-:Y:S05]  /*3440*/  @!P0 BRA `(.L_x_56) ;  /* 0x00000000008c8947 */ /* 0x000fea0003800000 */
[----:B------:R-:W-:-:S05]  /*3450*/  UMOV UR4, 0x10 ;  /* 0x0000001000047882 */ /* 0x000fca0000000000 */
[----:B------:R-:W-:Y:S04]  /*3460*/  DEPBAR.LE SB2, 0x36 ;  /* 0x0000ad800000791a */ /* 0x000fe80000000000 */
[----:B------:R-:W2:Y:S02]  /*3470*/  UTCATOMSWS.2CTA.FIND_AND_SET.ALIGN UP0, UR4, UR4 ;  /* 0x00000004000475e3 */ /* 0x000ea40008200800 */
[----:B--2---:R-:W-:Y:S01]  /*3480*/  MOV R10, UR4 ;  /* 0x00000004000a7c02 */ /* 0x004fe20008000f00 */
[----:B------:R-:W-:Y:S06]  /*3490*/  BRA.U UP0, `(.L_x_57) ;  /* 0x0000000100187547 */ /* 0x000fec000b800000 */
.L_x_58:
[----:B------:R-:W-:Y:S05]  /*34a0*/  NANOSLEEP 0x64 ;  /* 0x000000640000795d */ /* 0x000fea0003800000 */
[----:B------:R-:W-:-:S05]  /*34b0*/  UMOV UR4, 0x10 ;  /* 0x0000001000047882 */ /* 0x000fca0000000000 */
[----:B------:R-:W-:Y:S04]  /*34c0*/  DEPBAR.LE SB2, 0x36 ;  /* 0x0000ad800000791a */ /* 0x000fe80000000000 */
[----:B------:R-:W2:Y:S02]  /*34d0*/  UTCATOMSWS.2CTA.FIND_AND_SET.ALIGN UP0, UR4, UR4 ;  /* 0x00000004000475e3 */ /* 0x000ea40008200800 */
[----:B--2---:R-:W-:Y:S01]  /*34e0*/  MOV R10, UR4 ;  /* 0x00000004000a7c02 */ /* 0x004fe20008000f00 */
[----:B------:R-:W-:Y:S05]  /*34f0*/  BRA.U !UP0, `(.L_x_58) ;  /* 0xfffffffd08e87547 */ /* 0x000fea000b83ffff */
.L_x_57:
[----:B------:R-:W2:Y:S01]  /*3500*/  LDS R6, [UR5+0x10] ;  /* 0x00001005ff067984 */ /* 0x000ea20008000800 */
[----:B------:R-:W-:Y:S01]  /*3510*/  IMAD.U32 R3, RZ, RZ, UR6 ;  /* 0x00000006ff037e24 */ /* 0x000fe2000f8e00ff */
[----:B------:R-:W-:-:S03]  /*3520*/  MOV R4, UR37 ;  /* 0x0000002500047c02 */ /* 0x000fc60008000f00 */
[----:B------:R-:W-:Y:S01]  /*3530*/  VIADD R3, R3, 0x120 ;  /* 0x0000012003037836 */ /* 0x000fe20000000000 */
[----:B--2---:R-:W-:-:S04]  /*3540*/  SHF.L.U32 R6, R6, 0x1f, RZ ;  /* 0x0000001f06067819 */ /* 0x004fc800000006ff */
[----:B------:R-:W2:Y:S02]  /*3550*/  SYNCS.PHASECHK.TRANS64.TRYWAIT P0, [UR5+0x8], R6 ;  /* 0x00000806ff0075a7 */ /* 0x000ea40008001105 */
[----:B--2---:R-:W-:Y:S05]  /*3560*/  @P0 BRA `(.L_x_59) ;  /* 0x0000000000080947 */ /* 0x004fea0003800000 */
[----:B------:R-:W2:Y:S02]  /*3570*/  SYNCS.PHASECHK.TRANS64.TRYWAIT P0, [UR5+0x8], R6 ;  /* 0x00000806ff0075a7 */ /* 0x000ea40008001105 */
[----:B--2---:R-:W-:Y:S05]  /*3580*/  @!P0 BRA `(.L_x_60) ;  /* 0x0000006c00a08947 */ /* 0x004fea0003800000 */
.L_x_59:
[----:B------:R-:W-:Y:S01]  /*3590*/  PRMT R4, R4, 0x654, R3 ;  /* 0x0000065404047816 */ /* 0x000fe20000000003 */
[----:B------:R-:W-:Y:S01]  /*35a0*/  HFMA2 R3, -RZ, RZ, 0, 5.9604644775390625e-08 ;  /* 0x00000001ff037431 */ /* 0x000fe200000001ff */
[----:B------:R-:W-:Y:S01]  /*35b0*/  UPRMT UR4, UR37, 0x654, UR7 ;  /* 0x0000065425047896 */ /* 0x000fe20008000007 */
[----:B------:R-:W-:Y:S02]  /*35c0*/  IMAD.MOV.U32 R7, RZ, RZ, 0xffff ;  /* 0x0000ffffff077424 */ /* 0x000fe400078e00ff */
[----:B--2---:R-:W-:Y:S02]  /*35d0*/  IMAD.MOV.U32 R6, RZ, RZ, 0x4 ;  /* 0x00000004ff067424 */ /* 0x004fe400078e00ff */
[----:B------:R-:W-:Y:S01]  /*35e0*/  IMAD.SHL.U32 R9, R10, 0x20, RZ ;  /* 0x000000200a097824 */ /* 0x000fe200078e00ff */
[----:B------:R-:W-:Y:S02]  /*35f0*/  MOV R5, UR4 ;  /* 0x0000000400057c02 */ /* 0x000fe40008000f00 */
[-C--:B------:R-:W-:Y:S01]  /*3600*/  SHF.L.U32 R8, R7, R10.reuse, RZ ;  /* 0x0000000a07087219 */ /* 0x080fe200000006ff */
[----:B------:R2:W-:Y:S01]  /*3610*/  SYNCS.ARRIVE.TRANS64.RED RZ, [UR4], R6 ;  /* 0x00000006ffff79a7 */ /* 0x0005e20008000404 */
[----:B------:R-:W-:Y:S01]  /*3620*/  SHF.L.U32 R7, R3, R10, RZ ;  /* 0x0000000a03077219 */ /* 0x000fe200000006ff */
[----:B------:R2:W-:Y:S04]  /*3630*/  STS [UR6+0x120], R9 ;  /* 0x00012009ff007988 */ /* 0x0005e80008000806 */
[----:B------:R2:W-:Y:S04]  /*3640*/  STAS [R4.64], R10 ;  /* 0x0000000a04007dbd */ /* 0x0005e8000c0008ff */
[----:B------:R2:W-:Y:S04]  /*3650*/  ATOMS.OR RZ, [UR5+0x14], R8 ;  /* 0x00001408ffff798c */ /* 0x0005e8000b000005 */
[----:B------:R2:W-:Y:S04]  /*3660*/  ATOMS.OR RZ, [UR5+0x18], R7 ;  /* 0x00001807ffff798c */ /* 0x0005e8000b000005 */
[----:B------:R2:W-:Y:S02]  /*3670*/  ATOMS.XOR RZ, [UR5+0x10], R3 ;  /* 0x00001003ffff798c */ /* 0x0005e4000b800005 */
.L_x_56:
[----:B-1----:R-:W-:Y:S05]  /*3680*/  BSYNC B0 ;  /* 0x0000000000007941 */ /* 0x002fea0003800000 */
.L_x_55:
[----:B------:R-:W-:Y:S05]  /*3690*/  BRA.U UP1, `(.L_x_61) ;  /* 0x00000001016c7547 */ /* 0x000fea000b800000 */
[----:B------:R-:W-:-:S03]  /*36a0*/  UMOV UR4, 0xffffffff ;  /* 0xffffffff00047882 */ /* 0x000fc60000000000 */
[----:B------:R-:W-:Y:S05]  /*36b0*/  BRA.DIV UR4, `(.L_x_62) ;  /* 0x0000006e046c7947 */ /* 0x000fea000b800000 */
[----:B------:R-:W-:-:S13]  /*36c0*/  ELECT P6, URZ, PT ;  /* 0x0000000000ff782f */ /* 0x000fda00038c0000 */
.L_x_170:
[----:B------:R-:W-:Y:S05]  /*36d0*/  @!P6 BRA `(.L_x_61) ;  /* 0x00000000005ce947 */ /* 0x000fea0003800000 */
[----:B--2---:R-:W2:Y:S02]  /*36e0*/  LDS R4, [UR5+0x10] ;  /* 0x00001005ff047984 */ /* 0x004ea40008000800 */
[----:B--2---:R-:W-:-:S04]  /*36f0*/  SHF.L.U32 R4, R4, 0x1f, RZ ;  /* 0x0000001f04047819 */ /* 0x004fc800000006ff */
[----:B------:R-:W2:Y:S02]  /*3700*/  SYNCS.PHASECHK.TRANS64.TRYWAIT P0, [UR5+0x8], R4 ;  /* 0x00000804ff0075a7 */ /* 0x000ea40008001105 */
[----:B--2---:R-:W-:Y:S05]  /*3710*/  @P0 BRA `(.L_x_63) ;  /* 0x0000000000080947 */ /* 0x004fea0003800000 */
[----:B------:R-:W2:Y:S02]  /*3720*/  SYNCS.PHASECHK.TRANS64.TRYWAIT P0, [UR5+0x8], R4 ;  /* 0x00000804ff0075a7 */ /* 0x000ea40008001105 */
[----:B--2---:R-:W-:Y:S05]  /*3730*/  @!P0 BRA `(.L_x_64) ;  /* 0x0000006c006c8947 */ /* 0x004fea0003800000 */
.L_x_63:
[----:B------:R-:W3:Y:S01]  /*3740*/  LDS R6, [UR6+0x120] ;  /* 0x00012006ff067984 */ /* 0x000ee20008000800 */
[----:B--2---:R-:W-:Y:S02]  /*3750*/  HFMA2 R3, -RZ, RZ, 0, 5.9604644775390625e-08 ;  /* 0x00000001ff037431 */ /* 0x004fe400000001ff */
[----:B------:R-:W-:Y:S01]  /*3760*/  IMAD.MOV.U32 R4, RZ, RZ, 0xffff ;  /* 0x0000ffffff047424 */ /* 0x000fe200078e00ff */
[----:B------:R-:W-:Y:S01]  /*3770*/  UPRMT UR4, UR37, 0x654, UR7 ;  /* 0x0000065425047896 */ /* 0x000fe20008000007 */
[----:B---3--:R-:W-:-:S03]  /*3780*/  IMAD.SHL.U32 R5, R6, 0x20, RZ ;  /* 0x0000002006057824 */ /* 0x008fc600078e00ff */
[-C--:B------:R-:W-:Y:S02]  /*3790*/  SHF.L.U32 R4, R4, R6.reuse, RZ ;  /* 0x0000000604047219 */ /* 0x080fe400000006ff */
[----:B------:R-:W-:Y:S01]  /*37a0*/  SHF.L.U32 R6, R3, R6, RZ ;  /* 0x0000000603067219 */ /* 0x000fe200000006ff */
[----:B------:R3:W-:Y:S04]  /*37b0*/  STS [UR6+0x120], R5 ;  /* 0x00012005ff007988 */ /* 0x0007e80008000806 */
[----:B------:R3:W-:Y:S04]  /*37c0*/  ATOMS.OR RZ, [UR5+0x14], R4 ;  /* 0x00001404ffff798c */ /* 0x0007e8000b000005 */
[----:B------:R3:W-:Y:S01]  /*37d0*/  ATOMS.OR RZ, [UR5+0x18], R6 ;  /* 0x00001806ffff798c */ /* 0x0007e2000b000005 */
[----:B------:R-:W-:Y:S03]  /*37e0*/  SYNCS.ARRIVE.TRANS64.RED.A1T0 RZ, [UR4], RZ ;  /* 0x000000ffffff79a7 */ /* 0x000fe60008100404 */
[----:B------:R3:W-:Y:S01]  /*37f0*/  ATOMS.XOR RZ, [UR5+0x10], R3 ;  /* 0x00001003ffff798c */ /* 0x0007e2000b800005 */
[----:B------:R-:W-:Y:S05]  /*3800*/  BRA `(.L_x_61) ;  /* 0x0000000000107947 */ /* 0x000fea0003800000 */
.L_x_54:
[----:B------:R-:W-:Y:S02]  /*3810*/  MOV R3, 0xffffffff ;  /* 0xffffffff00037802 */ /* 0x000fe40000000f00 */
[----:B------:R-:W-:-:S03]  /*3820*/  MOV R4, 0x3850 ;  /* 0x0000385000047802 */ /* 0x000fc60000000f00 */
[----:B------:R2:W-:Y:S04]  /*3830*/  STS [UR6+0x120], R3 ;  /* 0x00012003ff007988 */ /* 0x0005e80008000806 */
[----:B-12--5:R-:W-:Y:S05]  /*3840*/  CALL.REL.NOINC `($__internal_1_$__cuda_sm10x_tcgen05_guardrail_trap_phase_invalid_during_alloc) ;  /* 0x00000074001c7944 */ /* 0x026fea0003c00000 */
.L_x_61:
[----:B------:R-:W-:Y:S05]  /*3850*/  WARPSYNC.ALL ;  /* 0x0000000000007948 */ /* 0x000fea0003800000 */
[----:B------:R-:W4:Y:S01]  /*3860*/  S2UR UR20, SR_CgaCtaId ;  /* 0x00000000001479c3 */ /* 0x000f220000008800 */
[----:B------:R-:W-:Y:S01]  /*3870*/  UMOV UR4, 0x400 ;  /* 0x0000040000047882 */ /* 0x000fe20000000000 */
[----:B------:R-:W-:-:S06]  /*3880*/  NOP ;  /* 0x0000000000007918 */ /* 0x000fcc0000000000 */
[----:B------:R-:W-:Y:S06]  /*3890*/  BAR.ARV 0x6, 0xa0 ;  /* 0x0182800000007b1d */ /* 0x000fec0000002000 */
[----:B------:R-:W1:Y:S01]  /*38a0*/  LDCU.64 UR6, c[0x0][0x388] ;  /* 0x00007100ff0677ac */ /* 0x000e620008000a00 */
[----:B------:R-:W-:Y:S01]  /*38b0*/  LOP3.LUT R2, R2, 0xffff, RZ, 0xc0, !PT ;  /* 0x0000ffff02027812 */ /* 0x000fe200078ec0ff */
[----:B--2---:R-:W-:Y:S01]  /*38c0*/  IMAD.MOV.U32 R8, RZ, RZ, 0x1 ;  /* 0x00000001ff087424 */ /* 0x004fe200078e00ff */
[----:B------:R-:W-:Y:S01]  /*38d0*/  LOP3.LUT R0, R0, 0xffff, RZ, 0xc0, !PT ;  /* 0x0000ffff00007812 */ /* 0x000fe200078ec0ff */
[----:B------:R-:W-:Y:S01]  /*38e0*/  UMOV UR24, URZ ;  /* 0x000000ff00187c82 */ /* 0x000fe20008000000 */
[----:B------:R-:W-:Y:S01]  /*38f0*/  R2UR UR21, R2 ;  /* 0x00000000021572ca */ /* 0x000fe200000e0000 */
[----:B------:R-:W-:Y:S01]  /*3900*/  IMAD.MOV.U32 R2, RZ, RZ, RZ ;  /* 0x000000ffff027224 */ /* 0x000fe200078e00ff */
[----:B------:R-:W-:Y:S01]  /*3910*/  R2UR UR35, R0 ;  /* 0x00000000002372ca */ /* 0x000fe200000e0000 */
[----:B------:R-:W-:Y:S01]  /*3920*/  IMAD.MOV.U32 R0, RZ, RZ, RZ ;  /* 0x000000ffff007224 */ /* 0x000fe200078e00ff */
[----:B------:R-:W-:Y:S01]  /*3930*/  UMOV UR19, URZ ;  /* 0x000000ff00137c82 */ /* 0x000fe20008000000 */
[----:B----4-:R-:W-:-:S02]  /*3940*/  ULEA UR20, UR20, UR4, 0x18 ;  /* 0x0000000414147291 */ /* 0x010fc4000f8ec0ff */
[----:B------:R-:W-:Y:S02]  /*3950*/  UISETP.NE.AND UP3, UPT, UR38, URZ, UPT ;  /* 0x000000ff2600728c */ /* 0x000fe4000bf65270 */
[----:B------:R-:W-:Y:S01]  /*3960*/  UIADD3 UR34, UPT, UPT, UR20, 0xd8, URZ ;  /* 0x000000d814227890 */ /* 0x000fe2000fffe0ff */
[----:B------:R-:W-:Y:S01]  /*3970*/  UMOV UR32, 0x0 ;  /* 0x0000000000207882 */ /* 0x000fe20000000000 */
[----:B------:R-:W-:Y:S01]  /*3980*/  UMOV UR33, 0x10200010 ;  /* 0x1020001000217882 */ /* 0x000fe20000000000 */
[----:B-1----:R-:W-:Y:S02]  /*3990*/  UIADD3 UR4, UPT, UPT, UR6, 0x3f, URZ ;  /* 0x0000003f06047890 */ /* 0x002fe4000fffe0ff */
[----:B---3--:R-:W1:Y:S01]  /*39a0*/  LDS R3, [UR20+0x120] ;  /* 0x00012014ff037984 */ /* 0x008e620008000800 */
[----:B------:R-:W2:Y:S01]  /*39b0*/  LDCU UR6, c[0x0][0x390] ;  /* 0x00007200ff0677ac */ /* 0x000ea20008000800 */
[----:B------:R-:W-:Y:S02]  /*39c0*/  USHF.R.S32.HI UR5, URZ, 0x1f, UR4 ;  /* 0x0000001fff057899 */ /* 0x000fe40008011404 */
[----:B------:R-:W-:-:S02]  /*39d0*/  UPRMT UR34, URZ, 0x654, UR34 ;  /* 0x00000654ff227896 */ /* 0x000fc40008000022 */
[----:B------:R-:W-:Y:S02]  /*39e0*/  ULEA.HI UR4, UR5, UR4, URZ, 0x6 ;  /* 0x0000000405047291 */ /* 0x000fe4000f8f30ff */
[----:B------:R-:W-:Y:S02]  /*39f0*/  UIADD3 UR5, UPT, UPT, UR20, 0x8400, URZ ;  /* 0x0000840014057890 */ /* 0x000fe4000fffe0ff */
[----:B------:R-:W-:Y:S02]  /*3a00*/  USHF.R.S32.HI UR4, URZ, 0x6, UR4 ;  /* 0x00000006ff047899 */ /* 0x000fe40008011404 */
[----:B------:R-:W-:Y:S02]  /*3a10*/  USHF.R.U32.HI UR5, URZ, 0x4, UR5 ;  /* 0x00000004ff057899 */ /* 0x000fe40008011605 */
[----:B------:R-:W-:Y:S02]  /*3a20*/  UIMAD UR7, UR4, UR7, URZ ;  /* 0x00000007040772a4 */ /* 0x000fe4000f8e02ff */
[----:B------:R-:W-:-:S02]  /*3a30*/  UIADD3 UR4, UPT, UPT, UR20, 0x28400, URZ ;  /* 0x0002840014047890 */ /* 0x000fc4000fffe0ff */
[----:B------:R-:W-:Y:S02]  /*3a40*/  ULOP3.LUT UR5, UR5, 0x3fff, URZ, 0xc0, !UPT ;  /* 0x00003fff05057892 */ /* 0x000fe4000f8ec0ff */
[----:B------:R-:W-:Y:S02]  /*3a50*/  USHF.R.U32.HI UR4, URZ, 0x4, UR4 ;  /* 0x00000004ff047899 */ /* 0x000fe40008011604 */
[----:B------:R-:W-:Y:S02]  /*3a60*/  ULOP3.LUT UR22, UR5, 0x10000, URZ, 0xfc, !UPT ;  /* 0x0001000005167892 */ /* 0x000fe4000f8efcff */
[----:B------:R-:W-:Y:S02]  /*3a70*/  ULOP3.LUT UR23, UR4, 0x3fff, URZ, 0xc0, !UPT ;  /* 0x00003fff04177892 */ /* 0x000fe4000f8ec0ff */
[----:B--2---:R-:W-:Y:S02]  /*3a80*/  UIMAD UR4, UR7, UR6, URZ ;  /* 0x00000006070472a4 */ /* 0x004fe4000f8e02ff */
[----:B------:R-:W-:-:S02]  /*3a90*/  ULOP3.LUT UR23, UR23, 0x10000, URZ, 0xfc, !UPT ;  /* 0x0001000017177892 */ /* 0x000fc4000f8efcff */
[----:B------:R-:W-:Y:S02]  /*3aa0*/  UIADD3 UR36, UPT, UPT, UR4, -0x1, URZ ;  /* 0xffffffff04247890 */ /* 0x000fe4000fffe0ff */
[----:B------:R-:W-:Y:S01]  /*3ab0*/  UISETP.GE.AND UP4, UPT, UR4, 0x1, UPT ;  /* 0x000000010400788c */ /* 0x000fe2000bf86270 */
[----:B------:R-:W-:Y:S01]  /*3ac0*/  UMOV UR30, 0x0 ;  /* 0x00000000001e7882 */ /* 0x000fe20000000000 */
[----:B------:R-:W-:Y:S01]  /*3ad0*/  UMOV UR31, 0x10200010 ;  /* 0x10200010001f7882 */ /* 0x000fe20000000000 */
[----:B------:R-:W-:Y:S01]  /*3ae0*/  UMOV UR28, 0x0 ;  /* 0x00000000001c7882 */ /* 0x000fe20000000000 */
[C---:B-1----:R-:W-:Y:S01]  /*3af0*/  VIADD R5, R3.reuse, 0x80 ;  /* 0x0000008003057836 */ /* 0x042fe20000000000 */
[----:B------:R-:W-:Y:S01]  /*3b00*/  LOP3.LUT R4, R3, 0xffff, RZ, 0xc0, !PT ;  /* 0x0000ffff03047812 */ /* 0x000fe200078ec0ff */
[----:B------:R-:W-:Y:S01]  /*3b10*/  UMOV UR29, 0x10200010 ;  /* 0x10200010001d7882 */ /* 0x000fe20000000000 */
[----:B------:R-:W-:Y:S01]  /*3b20*/  UMOV UR26, 0x0 ;  /* 0x00000000001a7882 */ /* 0x000fe20000000000 */
[----:B------:R-:W-:Y:S01]  /*3b30*/  UMOV UR27, 0x10200010 ;  /* 0x10200010001b7882 */ /* 0x000fe20000000000 */
[----:B------:R-:W-:-:S05]  /*3b40*/  LOP3.LUT R5, R5, 0xffff, RZ, 0xc0, !PT ;  /* 0x0000ffff05057812 */ /* 0x000fca00078ec0ff */
[----:B------:R1:W-:Y:S02]  /*3b50*/  STL.64 [R1], R4 ;  /* 0x0000000401007387 */ /* 0x0003e40000100a00 */
.L_x_73:
[----:B-1----:R-:W-:-:S04]  /*3b60*/  SHF.L.U32 R5, R2, 0x1f, RZ ;  /* 0x0000001f02057819 */ /* 0x002fc800000006ff */
[----:B------:R-:W1:Y:S02]  /*3b70*/  SYNCS.PHASECHK.TRANS64.TRYWAIT P0, [UR20+0xd0], R5 ;  /* 0x0000d005ff0075a7 */ /* 0x000e640008001114 */
[----:B-1-34-:R-:W-:Y:S05]  /*3b80*/  @!P0 BRA `(.L_x_65) ;  /* 0x0000006800708947 */ /* 0x01afea0003800000 */
.L_x_172:
[----:B-1----:R-:W1:Y:S01]  /*3b90*/  LDS.128 R4, [UR20+0x110] ;  /* 0x00011014ff047984 */ /* 0x002e620008000c00 */
[----:B------:R-:W-:Y:S01]  /*3ba0*/  ULEA UR25, UR24, UR20, 0x3 ;  /* 0x0000001418197291 */ /* 0x000fe2000f8e18ff */
[----:B------:R-:W-:Y:S01]  /*3bb0*/  @!PT LDS RZ, [RZ] ;  /* 0x00000000fffff984 */ /* 0x000fe20000000800 */
[----:B------:R-:W-:Y:S01]  /*3bc0*/  @!PT LDS RZ, [RZ] ;  /* 0x00000000fffff984 */ /* 0x000fe20000000800 */
[----:B------:R-:W-:Y:S01]  /*3bd0*/  @!PT LDS RZ, [RZ] ;  /* 0x00000000fffff984 */ /* 0x000fe20000000800 */
[----:B------:R-:W-:Y:S01]  /*3be0*/  @!PT LDS RZ, [RZ] ;  /* 0x00000000fffff984 */ /* 0x000fe20000000800 */
[----:B------:R2:W-:Y:S06]  /*3bf0*/  MEMBAR.ALL.CTA ;  /* 0x0000000000007992 */ /* 0x0005ec0000008000 */
[----:B--2---:R-:W2:Y:S02]  /*3c00*/  FENCE.VIEW.ASYNC.S ;  /* 0x00000000000073c6 */ /* 0x004ea40000000000 */
[----:B--2---:R-:W-:Y:S01]  /*3c10*/  SYNCS.ARRIVE.TRANS64.RED.A1T0 RZ, [UR34], RZ ;  /* 0x000000ffffff79a7 */ /* 0x004fe20008100422 */
[----:B-1----:R-:W-:Y:S01]  /*3c20*/  LOP3.LUT P3, RZ, R6, 0x1, RZ, 0xc0, !PT ;  /* 0x0000000106ff7812 */ /* 0x002fe2000786c0ff */
[----:B------:R-:W-:-:S12]  /*3c30*/  BRA.U UP3, `(.L_x_66) ;  /* 0x00000001030c7547 */ /* 0x000fd8000b800000 */
[----:B------:R-:W-:-:S04]  /*3c40*/  SHF.L.U32 R5, R8, 0x1f, RZ ;  /* 0x0000001f08057819 */ /* 0x000fc800000006ff */
[----:B------:R-:W1:Y:S02]  /*3c50*/  SYNCS.PHASECHK.TRANS64.TRYWAIT P0, [UR25+0xf0], R5 ;  /* 0x0000f005ff0075a7 */ /* 0x000e640008001119 */
[----:B-1----:R-:W-:Y:S05]  /*3c60*/  @!P0 BRA `(.L_x_67) ;  /* 0x0000006800508947 */ /* 0x002fea0003800000 */
.L_x_66:
[----:B------:R-:W-:Y:S05]  /*3c70*/  BRA.U UP3, `(.L_x_68) ;  /* 0x0000000503047547 */ /* 0x000fea000b800000 */
[----:B------:R-:W-:Y:S05]  /*3c80*/  BRA.U !UP4, `(.L_x_69) ;  /* 0x000000010cf47547 */ /* 0x000fea000b800000 */
[----:B------:R-:W-:Y:S01]  /*3c90*/  ULEA UR4, UR24, UR48, 0x2 ;  /* 0x0000003018047291 */ /* 0x000fe2000f8e10ff */
[----:B-1----:R-:W-:-:S08]  /*3ca0*/  SHF.L.U32 R4, R0, 0x1f, RZ ;  /* 0x0000001f00047819 */ /* 0x002fd000000006ff */
[----:B------:R-:W5:Y:S01]  /*3cb0*/  LDL R5, [UR4] ;  /* 0x00000004ff057983 */ /* 0x000f620008100800 */
[----:B------:R-:W-:Y:S02]  /*3cc0*/  ULEA UR4, UR19, UR20, 0x3 ;  /* 0x0000001413047291 */ /* 0x000fe4000f8e18ff */
[----:B------:R-:W-:Y:S01]  /*3cd0*/  UPLOP3.LUT UP2, UPT, UPT, UPT, UPT, 0x40, 0x4 ;  /* 0x000000000004789c */ /* 0x000fe20003f4e870 */
[----:B------:R-:W-:-:S06]  /*3ce0*/  UMOV UR17, UR36 ;  /* 0x0000002400117c82 */ /* 0x000fcc0008000000 */
[----:B------:R1:W2:Y:S01]  /*3cf0*/  SYNCS.PHASECHK.TRANS64.TRYWAIT P2, [UR4], R4 ;  /* 0x00000004ff0075a7 */ /* 0x0002a20008041104 */
[----:B------:R-:W-:-:S05]  /*3d00*/  UMOV UR4, UR19 ;  /* 0x0000001300047c82 */ /* 0x000fca0008000000 */
.L_x_72:
[----:B------:R-:W-:Y:S01]  /*3d10*/  ULEA UR18, UR4, UR20, 0x3 ;  /* 0x0000001404127291 */ /* 0x000fe2000f8e18ff */
[----:B--234-:R-:W-:Y:S11]  /*3d20*/  @P2 BRA `(.L_x_70) ;  /* 0x00000000000c2947 */ /* 0x01cff60003800000 */
[----:B------:R-:W-:Y:S04]  /*3d30*/  SHF.L.U32 R7, R0, 0x1f, RZ ;  /* 0x0000001f00077819 */ /* 0x000fe800000006ff */
[----:B------:R-:W2:Y:S02]  /*3d40*/  SYNCS.PHASECHK.TRANS64.TRYWAIT P0, [UR18], R7 ;  /* 0x00000007ff0075a7 */ /* 0x000ea40008001112 */
[----:B--2---:R-:W-:Y:S05]  /*3d50*/  @!P0 BRA `(.L_x_71) ;  /* 0x00000068002c8947 */ /* 0x004fea0003800000 */
.L_x_70:
[----:B------:R-:W-:Y:S01]  /*3d60*/  UISETP.NE.AND UP0, UPT, UR17, URZ, UPT ;  /* 0x000000ff1100728c */ /* 0x000fe2000bf05270 */
[----:B------:R-:W-:Y:S01]  /*3d70*/  PLOP3.LUT P2, PT, PT, PT, PT, 0x80, 0x8 ;  /* 0x000000000008781c */ /* 0x000fe20003f4f070 */
[----:B------:R-:W-:Y:S02]  /*3d80*/  UIADD3 UR5, UPT, UPT, UR4, 0x1, URZ ;  /* 0x0000000104057890 */ /* 0x000fe4000fffe0ff */
[----:B------:R-:W-:Y:S02]  /*3d90*/  ULEA UR10, UR4, UR23, 0x9 ;  /* 0x00000017040a7291 */ /* 0x000fe4000f8e48ff */
[----:B------:R-:W-:Y:S01]  /*3da0*/  UISETP.NE.AND UP1, UPT, UR5, 0x8, UPT ;  /* 0x000000080500788c */ /* 0x000fe2000bf25270 */
[----:B------:R-:W-:Y:S01]  /*3db0*/  PLOP3.LUT P0, PT, PT, PT, UP0, 0x80, 0x8 ;  /* 0x000000000008781c */ /* 0x000fe20003f0f008 */
[----:B------:R-:W-:Y:S02]  /*3dc0*/  ULEA UR14, UR4, UR22, 0xa ;  /* 0x00000016040e7291 */ /* 0x000fe4000f8e50ff */
[----:B------:R-:W-:Y:S02]  /*3dd0*/  USEL UR6, URZ, 0x1, UP1 ;  /* 0x00000001ff067887 */ /* 0x000fe40008800000 */
[----:B------:R-:W-:Y:S01]  /*3de0*/  USEL UR19, UR5, URZ, UP1 ;  /* 0x000000ff05137287 */ /* 0x000fe20008800000 */
[----:B------:R-:W-:Y:S11]  /*3df0*/  ELECT P1, URZ, PT ;  /* 0x0000000000ff782f */ /* 0x000ff60003820000 */
[----:B------:R-:W-:Y:S02]  /*3e00*/  @!UPT UIADD3 URZ, UPT, UPT, URZ, URZ, URZ ;  /* 0x000000fffffff290 */ /* 0x000fe4000fffe0ff */
[C---:B-----5:R-:W-:Y:S01]  /*3e10*/  @P1 R2UR.BROADCAST UR4, R5.reuse ;  /* 0x00000000050412ca */ /* 0x060fe200008e0000 */
[----:B------:R-:W-:Y:S01]  /*3e20*/  @UP0 ULEA UR5, UR19, UR20, 0x3 ;  /* 0x0000001413050291 */ /* 0x000fe2000f8e18ff */
[----:B------:R-:W-:Y:S01]  /*3e30*/  LOP3.LUT R0, R0, UR6, RZ, 0x3c, !PT ;  /* 0x0000000600007c12 */ /* 0x000fe2000f8e3cff */
[----:B------:R-:W-:Y:S02]  /*3e40*/  UIADD3 UR8, UPT, UPT, UR10, 0x2, URZ ;  /* 0x000000020a087890 */ /* 0x000fe4000fffe0ff */
[----:B------:R-:W-:Y:S01]  /*3e50*/  UIADD3 UR6, UPT, UPT, UR14, 0x2, URZ ;  /* 0x000000020e067890 */ /* 0x000fe2000fffe0ff */
[----:B-1----:R-:W-:Y:S01]  /*3e60*/  @P0 SHF.L.U32 R4, R0, 0x1f, RZ ;  /* 0x0000001f00040819 */ /* 0x002fe200000006ff */
[----:B------:R-:W-:Y:S01]  /*3e70*/  UIADD3 UR12, UPT, UPT, UR10, 0x4, URZ ;  /* 0x000000040a0c7890 */ /* 0x000fe2000fffe0ff */
[----:B------:R-:W-:Y:S02]  /*3e80*/  UMOV UR11, 0x40004040 ;  /* 0x40004040000b7882 */ /* 0x000fe40000000000 */
[----:B------:R3:W4:Y:S01]  /*3e90*/  @P0 SYNCS.PHASECHK.TRANS64.TRYWAIT P2, [UR5], R4 ;  /* 0x00000004ff0005a7 */ /* 0x0007220008041105 */
[----:B------:R-:W-:Y:S11]  /*3ea0*/  ELECT P0, URZ, PT ;  /* 0x0000000000ff782f */ /* 0x000ff60003800000 */
[----:B------:R-:W-:Y:S02]  /*3eb0*/  @!UPT UIADD3 URZ, UPT, UPT, URZ, URZ, URZ ;  /* 0x000000fffffff290 */ /* 0x000fe4000fffe0ff */
[C---:B------:R-:W-:Y:S02]  /*3ec0*/  @P0 R2UR.BROADCAST UR16, R5.reuse ;  /* 0x00000000051002ca */ /* 0x040fe400008e0000 */
[----:B------:R-:W-:Y:S01]  /*3ed0*/  ELECT P0, URZ, PT ;  /* 0x0000000000ff782f */ /* 0x000fe20003800000 */
[----:B------:R-:W-:Y:S01]  /*3ee0*/  UMOV UR15, 0x40004040 ;  /* 0x40004040000f7882 */ /* 0x000fe20000000000 */
[----:B------:R-:W-:Y:S01]  /*3ef0*/  UMOV UR9, 0x40004040 ;  /* 0x4000404000097882 */ /* 0x000fe20000000000 */
[----:B------:R1:W-:Y:S01]  /*3f00*/  UTCHMMA.2CTA gdesc[UR14], gdesc[UR10], tmem[UR4], tmem[UR32], idesc[UR33], UP2 ;  /* 0x00ff200a0e0075ea */ /* 0x0003e20009200004 */
[----:B------:R-:W-:Y:S01]  /*3f10*/  UPLOP3.LUT UP2, UPT, UPT, UPT, UPT, 0x80, 0x8 ;  /* 0x000000000008789c */ /* 0x000fe20003f4f070 */
[----:B------:R-:W-:Y:S01]  /*3f20*/  UMOV UR7, 0x40004040 ;  /* 0x4000404000077882 */ /* 0x000fe20000000000 */
[----:B------:R-:W-:Y:S01]  /*3f30*/  UMOV UR13, 0x40004040 ;  /* 0x40004040000d7882 */ /* 0x000fe20000000000 */
[----:B------:R-:W-:Y:S04]  /*3f40*/  UMOV UR5, 0x40004040 ;  /* 0x4000404000057882 */ /* 0x000fe80000000000 */
[----:B------:R2:W-:Y:S01]  /*3f50*/  UTCHMMA.2CTA gdesc[UR6], gdesc[UR8], tmem[UR16], tmem[UR30], idesc[UR31], UPT ;  /* 0x00ff1e08060075ea */ /* 0x0005e2000ba00010 */
[----:B-1----:R-:W-:Y:S01]  /*3f60*/  UIADD3 UR4, UPT, UPT, UR14, 0x4, URZ ;  /* 0x000000040e047890 */ /* 0x002fe2000fffe0ff */
[C---:B------:R-:W-:Y:S02]  /*3f70*/  @P0 R2UR.BROADCAST UR15, R5.reuse ;  /* 0x00000000050f02ca */ /* 0x040fe400008e0000 */
[----:B------:R-:W-:Y:S01]  /*3f80*/  ELECT P0, URZ, PT ;  /* 0x0000000000ff782f */ /* 0x000fe20003800000 */
[----:B------:R-:W-:Y:S02]  /*3f90*/  UIADD3 UR10, UPT, UPT, UR10, 0x6, URZ ;  /* 0x000000060a0a7890 */ /* 0x000fe4000fffe0ff */
[----:B--2---:R-:W-:Y:S10]  /*3fa0*/  UIADD3 UR6, UPT, UPT, UR14, 0x6, URZ ;  /* 0x000000060e067890 */ /* 0x004ff4000fffe0ff */
[----:B------:R-:W-:Y:S01]  /*3fb0*/  @P0 R2UR.BROADCAST UR9, R5 ;  /* 0x00000000050902ca */ /* 0x000fe200008e0000 */
[----:B------:R-:W-:Y:S01]  /*3fc0*/  UIADD3 UR8, UPT, UPT, UR18, 0x40, URZ ;  /* 0x0000004012087890 */ /* 0x000fe2000fffe0ff */
[----:B------:R1:W-:Y:S11]  /*3fd0*/  UTCHMMA.2CTA gdesc[UR4], gdesc[UR12], tmem[UR15], tmem[UR28], idesc[UR29], UPT ;  /* 0x00ff1c0c040075ea */ /* 0x0003f6000ba0000f */
[----:B------:R3:W-:Y:S01]  /*3fe0*/  UTCHMMA.2CTA gdesc[UR6], gdesc[UR10], tmem[UR9], tmem[UR26], idesc[UR27], UPT ;  /* 0x00ff1a0a060075ea */ /* 0x0007e2000ba00009 */
[----:B------:R3:W-:Y:S01]  /*3ff0*/  UTCBAR.2CTA.MULTICAST [UR8], URZ, UR21 ;  /* 0x000000ff080073e9 */ /* 0x0007e20008200815 */
[----:B-1----:R-:W-:Y:S02]  /*4000*/  UIADD3 UR4, UPT, UPT, UR17, 0x1, URZ ;  /* 0x0000000111047890 */ /* 0x002fe4000fffe0ff */
[----:B------:R-:W-:Y:S02]  /*4010*/  UIADD3 UR5, UPT, UPT, UR17, -0x1, URZ ;  /* 0xffffffff11057890 */ /* 0x000fe4000fffe0ff */
[----:B------:R-:W-:Y:S03]  /*4020*/  UISETP.GT.U32.AND UP0, UPT, UR4, 0x1, UPT ;  /* 0x000000010400788c */ /* 0x000fe6000bf04070 */
[----:B------:R-:W-:Y:S02]  /*4030*/  UMOV UR4, UR19 ;  /* 0x0000001300047c82 */ /* 0x000fe40008000000 */
[----:B------:R-:W-:Y:S04]  /*4040*/  UMOV UR17, UR5 ;  /* 0x0000000500117c82 */ /* 0x000fe80008000000 */
[----:B------:R-:W-:Y:S05]  /*4050*/  BRA.U UP0, `(.L_x_72) ;  /* 0xfffffffd002c7547 */ /* 0x000fea000b83ffff */
.L_x_69:
[----:B------:R-:W-:-:S09]  /*4060*/  UIADD3 UR4, UPT, UPT, UR25, 0xe0, URZ ;  /* 0x000000e019047890 */ /* 0x000fd2000fffe0ff */
[----:B------:R2:W-:Y:S01]  /*4070*/  UTCBAR.2CTA.MULTICAST [UR4], URZ, UR35 ;  /* 0x000000ff040073e9 */ /* 0x0005e20008200823 */
[----:B------:R-:W-:Y:S02]  /*4080*/  NOP ;  /* 0x0000000000007918 */ /* 0x000fe40000000000 */
.L_x_68:
[----:B--2---:R-:W-:Y:S01]  /*4090*/  UIADD3 UR4, UPT, UPT, UR24, 0x1, URZ ;  /* 0x0000000118047890 */ /* 0x004fe2000fffe0ff */
[----:B------:R-:W-:-:S03]  /*40a0*/  LOP3.LUT R2, R2, 0x1, RZ, 0x3c, !PT ;  /* 0x0000000102027812 */ /* 0x000fc600078e3cff */
[----:B------:R-:W-:-:S04]  /*40b0*/  UISETP.NE.AND UP0, UPT, UR4, 0x2, UPT ;  /* 0x000000020400788c */ /* 0x000fc8000bf05270 */
[----:B------:R-:W-:Y:S02]  /*40c0*/  USEL UR5, URZ, 0x1, UP0 ;  /* 0x00000001ff057887 */ /* 0x000fe40008000000 */
[----:B------:R-:W-:-:S04]  /*40d0*/  USEL UR24, UR4, URZ, UP0 ;  /* 0x000000ff04187287 */ /* 0x000fc80008000000 */
[----:B------:R-:W-:Y:S01]  /*40e0*/  LOP3.LUT R8, R8, UR5, RZ, 0x3c, !PT ;  /* 0x0000000508087c12 */ /* 0x000fe2000f8e3cff */
[----:B------:R-:W-:Y:S07]  /*40f0*/  @P3 BRA `(.L_x_73) ;  /* 0xfffffff800983947 */ /* 0x000fee000383ffff */
[----:B---3--:R-:W2:Y:S01]  /*4100*/  S2UR UR8, SR_CgaCtaId ;  /* 0x00000000000879c3 */ /* 0x008ea20000008800 */
[----:B------:R-:W-:Y:S01]  /*4110*/  ELECT P0, URZ, PT ;  /* 0x0000000000ff782f */ /* 0x000fe20003800000 */
[----:B------:R-:W-:Y:S01]  /*4120*/  HFMA2 R0, -RZ, RZ, 0, 5.9604644775390625e-08 ;  /* 0x00000001ff007431 */ /* 0x000fe200000001ff */
[----:B------:R-:W-:-:S05]  /*4130*/  UMOV UR4, 0x40 ;  /* 0x0000004000047882 */ /* 0x000fca0000000000 */
[----:B------:R-:W-:Y:S01]  /*4140*/  UVIRTCOUNT.DEALLOC.SMPOOL 0x80 ;  /* 0x000000800000784c */ /* 0x000fe20000000000 */
[----:B------:R-:W-:Y:S02]  /*4150*/  UISETP.NE.AND UP0, UPT, UR38, URZ, UPT ;  /* 0x000000ff2600728c */ /* 0x000fe4000bf05270 */
[----:B--2---:R-:W-:-:S09]  /*4160*/  ULEA UR8, UR8, UR4, 0x18 ;  /* 0x0000000408087291 */ /* 0x004fd2000f8ec0ff */
[----:B------:R2:W-:Y:S01]  /*4170*/  @P0 STS.U8 [UR8+0x1c], R0 ;  /* 0x00001c00ff000988 */ /* 0x0005e20008000008 */
[----:B------:R-:W-:Y:S05]  /*4180*/  BRA.U UP0, `(.L_x_74) ;  /* 0x0000000100587547 */ /* 0x000fea000b800000 */
[----:B------:R-:W-:Y:S01]  /*4190*/  UIADD3 UR5, UPT, UPT, UR20, 0xf0, URZ ;  /* 0x000000f014057890 */ /* 0x000fe2000fffe0ff */
[----:B-1----:R-:W-:-:S03]  /*41a0*/  SHF.L.U32 R5, R8, 0x1f, RZ ;  /* 0x0000001f08057819 */ /* 0x002fc600000006ff */
[----:B------:R-:W-:-:S09]  /*41b0*/  ULEA UR4, UR24, UR5, 0x3 ;  /* 0x0000000518047291 */ /* 0x000fd2000f8e18ff */
[----:B------:R-:W1:Y:S02]  /*41c0*/  SYNCS.PHASECHK.TRANS64.TRYWAIT P0, [UR4], R5 ;  /* 0x00000005ff0075a7 */ /* 0x000e640008001104 */
[----:B-1----:R-:W-:Y:S05]  /*41d0*/  @!P0 BRA `(.L_x_75) ;  /* 0x0000006400248947 */ /* 0x002fea0003800000 */
.L_x_176:
[----:B------:R-:W-:-:S04]  /*41e0*/  UIADD3 UR4, UPT, UPT, UR24, 0x1, URZ ;  /* 0x0000000118047890 */ /* 0x000fc8000fffe0ff */
[----:B------:R-:W-:-:S04]  /*41f0*/  UISETP.NE.AND UP1, UPT, UR4, 0x2, UPT ;  /* 0x000000020400788c */ /* 0x000fc8000bf25270 */
[----:B------:R-:W-:Y:S02]  /*4200*/  USEL UR6, URZ, 0x1, UP1 ;  /* 0x00000001ff067887 */ /* 0x000fe40008800000 */
[----:B------:R-:W-:-:S04]  /*4210*/  USEL UR4, UR4, URZ, UP1 ;  /* 0x000000ff04047287 */ /* 0x000fc80008800000 */
[----:B------:R-:W-:Y:S01]  /*4220*/  ULEA UR4, UR4, UR5, 0x3 ;  /* 0x0000000504047291 */ /* 0x000fe2000f8e18ff */
[----:B-1----:R-:W-:-:S04]  /*4230*/  LOP3.LUT R5, R8, UR6, RZ, 0x3c, !PT ;  /* 0x0000000608057c12 */ /* 0x002fc8000f8e3cff */
[----:B------:R-:W-:Y:S01]  /*4240*/  SHF.L.U32 R5, R5, 0x1f, RZ ;  /* 0x0000001f05057819 */ /* 0x000fe200000006ff */
[----:B--2---:R-:W-:-:S04]  /*4250*/  IMAD.U32 R0, RZ, RZ, UR4 ;  /* 0x00000004ff007e24 */ /* 0x004fc8000f8e00ff */
[----:B------:R1:W2:Y:S03]  /*4260*/  SYNCS.PHASECHK.TRANS64.TRYWAIT P0, [R0+URZ], R5 ;  /* 0x00000005000075a7 */ /* 0x0002a600080011ff */
[----:B--2---:R-:W-:Y:S05]  /*4270*/  @!P0 NANOSLEEP.SYNCS 0x989680 ;  /* 0x009896800000895d */ /* 0x004fea0003900000 */
[----:B------:R-:W2:Y:S02]  /*4280*/  @!P0 SYNCS.PHASECHK.TRANS64 P0, [R0+URZ], R5 ;  /* 0x00000005000085a7 */ /* 0x000ea400080010ff */
[----:B--2---:R-:W-:Y:S05]  /*4290*/  @P0 BRA `(.L_x_76) ;  /* 0x0000000000200947 */ /* 0x004fea0003800000 */
.L_x_77:
[----:B--2---:R2:W3:Y:S02]  /*42a0*/  SYNCS.PHASECHK.TRANS64.TRYWAIT P0, [R0+URZ], R5 ;  /* 0x00000005000075a7 */ /* 0x0044e400080011ff */
[----:B---3--:R-:W-:Y:S05]  /*42b0*/  @!P0 NANOSLEEP.SYNCS 0x989680 ;  /* 0x009896800000895d */ /* 0x008fea0003900000 */
[----:B------:R-:W3:Y:S02]  /*42c0*/  @!P0 SYNCS.PHASECHK.TRANS64 P0, [R0+URZ], R5 ;  /* 0x00000005000085a7 */ /* 0x000ee400080010ff */
[----:B---3--:R-:W-:Y:S05]  /*42d0*/  @!P0 BRA `(.L_x_77) ;  /* 0xfffffffc00f08947 */ /* 0x008fea000383ffff */
[----:B------:R-:W-:Y:S05]  /*42e0*/  BRA `(.L_x_76) ;  /* 0x00000000000c7947 */ /* 0x000fea0003800000 */
.L_x_74:
[----:B------:R-:W-:-:S04]  /*42f0*/  UIADD3 UR4, UPT, UPT, UR20, 0x100, URZ ;  /* 0x0000010014047890 */ /* 0x000fc8000fffe0ff */
[----:B------:R-:W-:-:S09]  /*4300*/  UPRMT UR4, UR37, 0x654, UR4 ;  /* 0x0000065425047896 */ /* 0x000fd20008000004 */
[----:B------:R-:W-:Y:S03]  /*4310*/  SYNCS.ARRIVE.TRANS64.RED.A1T0 RZ, [UR4], RZ ;  /* 0x000000ffffff79a7 */ /* 0x000fe60008100404 */
.L_x_76:
[----:B-12---:R-:W-:Y:S01]  /*4320*/  SHF.L.U32 R5, RZ, 0x1f, RZ ;  /* 0x0000001fff057819 */ /* 0x006fe200000006ff */
[----:B------:R-:W-:Y:S01]  /*4330*/  UIADD3 UR4, UPT, UPT, UR20, 0x100, URZ ;  /* 0x0000010014047890 */ /* 0x000fe2000fffe0ff */
[----:B------:R-:W-:Y:S02]  /*4340*/  PLOP3.LUT P0, PT, PT, PT, UP0, 0x80, 0x8 ;  /* 0x000000000008781c */ /* 0x000fe40003f0f008 */
[----:B------:R-:W1:Y:S02]  /*4350*/  SYNCS.PHASECHK.TRANS64.TRYWAIT P1, [UR20+0x100], R5 ;  /* 0x00010005ff0075a7 */ /* 0x000e640008021114 */
[----:B-1----:R-:W-:Y:S09]  /*4360*/  @!P1 BRA `(.L_x_78) ;  /* 0x0000006000d89947 */ /* 0x002ff20003800000 */
.L_x_178:
[----:B------:R-:W-:Y:S01]  /*4370*/  @!UP0 UPRMT UR4, UR37, 0x654, UR4 ;  /* 0x0000065425048896 */ /* 0x000fe20008000004 */
[----:B------:R-:W-:Y:S01]  /*4380*/  LOP3.LUT R2, R3, 0xffff, RZ, 0xc0, !PT ;  /* 0x0000ffff03027812 */ /* 0x000fe200078ec0ff */
[----:B------:R-:W-:Y:S02]  /*4390*/  IMAD.MOV.U32 R3, RZ, RZ, 0xffff ;  /* 0x0000ffffff037424 */ /* 0x000fe400078e00ff */
[----:B-1----:R-:W-:Y:S01]  /*43a0*/  IMAD.MOV.U32 R5, RZ, RZ, 0x1 ;  /* 0x00000001ff057424 */ /* 0x002fe200078e00ff */
[----:B------:R-:W-:-:S04]  /*43b0*/  SHF.R.U32.HI R2, RZ, 0x5, R2 ;  /* 0x00000005ff027819 */ /* 0x000fc80000011602 */
[----:B------:R-:W-:Y:S01]  /*43c0*/  @!P0 SYNCS.ARRIVE.TRANS64.RED.A1T0 RZ, [UR4], RZ ;  /* 0x000000ffffff89a7 */ /* 0x000fe20008100404 */
[----:B------:R-:W-:Y:S01]  /*43d0*/  NOP ;  /* 0x0000000000007918 */ /* 0x000fe20000000000 */
[----:B------:R-:W1:Y:S01]  /*43e0*/  LDS R0, [UR8+0x14] ;  /* 0x00001408ff007984 */ /* 0x000e620008000800 */
[-C--:B------:R-:W-:Y:S02]  /*43f0*/  SHF.L.U32 R3, R3, R2.reuse, RZ ;  /* 0x0000000203037219 */ /* 0x080fe400000006ff */
[----:B------:R-:W-:Y:S02]  /*4400*/  SHF.L.U32 R5, R5, R2, RZ ;  /* 0x0000000205057219 */ /* 0x000fe400000006ff */
[----:B-1----:R-:W-:-:S04]  /*4410*/  LOP3.LUT R0, R0, R3, RZ, 0xc0, !PT ;  /* 0x0000000300007212 */ /* 0x002fc800078ec0ff */
[----:B------:R-:W-:-:S13]  /*4420*/  ISETP.NE.AND P0, PT, R0, R3, PT ;  /* 0x000000030000720c */ /* 0x000fda0003f05270 */
[----:B------:R-:W-:Y:S05]  /*4430*/  @P0 BRA `(.L_x_79) ;  /* 0x00000000005c0947 */ /* 0x000fea0003800000 */
[----:B------:R-:W1:Y:S02]  /*4440*/  LDS R0, [UR8+0x18] ;  /* 0x00001808ff007984 */ /* 0x000e640008000800 */
[----:B-1----:R-:W-:-:S04]  /*4450*/  LOP3.LUT R0, R0, R5, RZ, 0xc0, !PT ;  /* 0x0000000500007212 */ /* 0x002fc800078ec0ff */
[----:B------:R-:W-:-:S13]  /*4460*/  ISETP.NE.AND P0, PT, R0, R5, PT ;  /* 0x000000050000720c */ /* 0x000fda0003f05270 */
[----:B------:R-:W-:Y:S05]  /*4470*/  @P0 BRA `(.L_x_80) ;  /* 0x0000000000400947 */ /* 0x000fea0003800000 */
[----:B------:R-:W-:Y:S01]  /*4480*/  R2UR UR4, R3 ;  /* 0x00000000030472ca */ /* 0x000fe200000e0000 */
[----:B------:R-:W1:Y:S01]  /*4490*/  S2R R2, SR_LANEID ;  /* 0x0000000000027919 */ /* 0x000e620000000000 */
[----:B------:R-:W-:-:S04]  /*44a0*/  LOP3.LUT R5, RZ, R5, RZ, 0x33, !PT ;  /* 0x00000005ff057212 */ /* 0x000fc800078e33ff */
[----:B------:R-:W2:Y:S07]  /*44b0*/  REDUX UR6, R5 ;  /* 0x00000000050673c4 */ /* 0x000eae0000000000 */
[----:B------:R-:W-:-:S03]  /*44c0*/  ULOP3.LUT UR5, URZ, UR4, URZ, 0x33, !UPT ;  /* 0x00000004ff057292 */ /* 0x000fc6000f8e33ff */
[----:B------:R-:W-:Y:S02]  /*44d0*/  VOTEU.ANY UR4, UPT, PT ;  /* 0x0000000000047886 */ /* 0x000fe400038e0100 */
[----:B------:R-:W-:Y:S01]  /*44e0*/  UFLO.U32 UR4, UR4 ;  /* 0x00000004000472bd */ /* 0x000fe200080e0000 */
[----:B------:R-:W-:-:S04]  /*44f0*/  IMAD.U32 R0, RZ, RZ, UR5 ;  /* 0x00000005ff007e24 */ /* 0x000fc8000f8e00ff */
[----:B------:R-:W3:Y:S02]  /*4500*/  REDUX UR7, R0 ;  /* 0x00000000000773c4 */ /* 0x000ee40000000000 */
[----:B------:R1:W-:Y:S02]  /*4510*/  UTCATOMSWS.AND URZ, UR5 ;  /* 0x0000000500ff79e3 */ /* 0x0003e40008000000 */
[----:B-1----:R-:W-:Y:S01]  /*4520*/  ISETP.EQ.U32.AND P0, PT, R2, UR4, PT ;  /* 0x0000000402007c0c */ /* 0x002fe2000bf02070 */
[----:B--2---:R-:W-:Y:S02]  /*4530*/  IMAD.U32 R2, RZ, RZ, UR6 ;  /* 0x00000006ff027e24 */ /* 0x004fe4000f8e00ff */
[----:B---3--:R-:W-:-:S10]  /*4540*/  IMAD.U32 R3, RZ, RZ, UR7 ;  /* 0x00000007ff037e24 */ /* 0x008fd4000f8e00ff */
[----:B------:R1:W-:Y:S04]  /*4550*/  @P0 ATOMS.AND RZ, [UR8+0x14], R3 ;  /* 0x00001403ffff098c */ /* 0x0003e8000a800008 */
[----:B------:R1:W-:Y:S01]  /*4560*/  @P0 ATOMS.AND RZ, [UR8+0x18], R2 ;  /* 0x00001802ffff098c */ /* 0x0003e2000a800008 */
[----:B------:R-:W-:Y:S05]  /*4570*/  BRA `(.L_x_81) ;  /* 0x0000000000147947 */ /* 0x000fea0003800000 */
.L_x_80:
[----:B------:R-:W-:Y:S02]  /*4580*/  MOV R2, 0x45a0 ;  /* 0x000045a000027802 */ /* 0x000fe40000000f00 */
[----:B----45:R-:W-:Y:S05]  /*4590*/  CALL.REL.NOINC `($__internal_0_$__cuda_sm10x_tcgen05_guardrail_trap_col_being_dealloced_not_returned_by_alloc) ;  /* 0x0000006400bc7944 */ /* 0x030fea0003c00000 */
[----:B------:R-:W-:Y:S05]  /*45a0*/  BRA `(.L_x_81) ;  /* 0x0000000000087947 */ /* 0x000fea0003800000 */
.L_x_79:
[----:B------:R-:W-:Y:S02]  /*45b0*/  MOV R2, 0x45d0 ;  /* 0x000045d000027802 */ /* 0x000fe40000000f00 */
[----:B----45:R-:W-:Y:S05]  /*45c0*/  CALL.REL.NOINC `($__internal_2_$__cuda_sm10x_tcgen05_guardrail_trap_unallocated_columns_being_dealloced) ;  /* 0x0000006400c87944 */ /* 0x030fea0003c00000 */
.L_x_81:
[----:B------:R-:W-:Y:S01]  /*45d0*/  NOP ;  /* 0x0000000000007918 */ /* 0x000fe20000000000 */
[----:B------:R-:W-:Y:S05]  /*45e0*/  EXIT ;  /* 0x000000000000794d */ /* 0x000fea0003800000 */
.L_x_53:
[----:B------:R-:W-:-:S09]  /*45f0*/  UISETP.NE.OR UP0, UPT, UR18, 0x3, !UP3 ;  /* 0x000000031200788c */ /* 0x000fd2000df05670 */
[----:B------:R-:W-:Y:S05]  /*4600*/  BRA.U UP0, `(.L_x_82) ;  /* 0x0000001100b07547 */ /* 0x000fea000b800000 */
[----:B------:R-:W2:Y:S01]  /*4610*/  LDCU.64 UR4, c[0x0][0x888] ;  /* 0x00011100ff0477ac */ /* 0x000ea20008000a00 */
[----:B------:R-:W3:Y:S01]  /*4620*/  S2UR UR10, SR_CgaCtaId ;  /* 0x00000000000a79c3 */ /* 0x000ee20000008800 */
[----:B------:R-:W-:Y:S01]  /*4630*/  HFMA2 R10, -RZ, RZ, 0, 5.9604644775390625e-08 ;  /* 0x00000001ff0a7431 */ /* 0x000fe200000001ff */
[----:B------:R-:W-:Y:S01]  /*4640*/  MOV R9, RZ ;  /* 0x000000ff00097202 */ /* 0x000fe20000000f00 */
[----:B------:R-:W4:Y:S01]  /*4650*/  LDCU UR48, c[0x0][0x370] ;  /* 0x00006e00ff3077ac */ /* 0x000f220008000800 */
[----:B------:R-:W-:Y:S01]  /*4660*/  HFMA2 R0, -RZ, RZ, 0, 0.0078125 ;  /* 0x00002000ff007431 */ /* 0x000fe200000001ff */
[----:B------:R-:W4:Y:S03]  /*4670*/  LDCU.128 UR44, c[0x0][0xb10] ;  /* 0x00016200ff2c77ac */ /* 0x000f260008000c00 */
[----:B------:R-:W1:Y:S01]  /*4680*/  LDC.64 R12, c[0x0][0x348] ;  /* 0x0000d200ff0c7b82 */ /* 0x000e620000000a00 */
[----:B------:R-:W3:Y:S01]  /*4690*/  LDCU UR38, c[0x0][0x374] ;  /* 0x00006e80ff2677ac */ /* 0x000ee20008000800 */
[----:B------:R-:W3:Y:S01]  /*46a0*/  LDCU.64 UR40, c[0x0][0x890] ;  /* 0x00011200ff2877ac */ /* 0x000ee20008000a00 */
[----:B------:R-:W3:Y:S01]  /*46b0*/  LDCU UR30, c[0x0][0xb0c] ;  /* 0x00016180ff1e77ac */ /* 0x000ee20008000800 */
[----:B--2---:R-:W-:Y:S01]  /*46c0*/  UISETP.NE.U32.AND UP0, UPT, UR4, URZ, UPT ;  /* 0x000000ff0400728c */ /* 0x004fe2000bf05070 */
[----:B------:R-:W2:Y:S01]  /*46d0*/  LDCU UR63, c[0x0][0xb20] ;  /* 0x00016400ff3f77ac */ /* 0x000ea20008000800 */
[----:B------:R-:W2:Y:S01]  /*46e0*/  LDCU UR4, c[0x0][0xb30] ;  /* 0x00016600ff0477ac */ /* 0x000ea20008000800 */
[----:B------:R-:W2:Y:S01]  /*46f0*/  LDCU.128 UR56, c[0x0][0x980] ;  /* 0x00013000ff3877ac */ /* 0x000ea20008000c00 */
[----:B------:R-:W-:Y:S01]  /*4700*/  UMOV UR31, 0x400 ;  /* 0x00000400001f7882 */ /* 0x000fe20000000000 */
[----:B----4-:R-:W-:-:S02]  /*4710*/  UIMAD.WIDE.U32 UR6, UR48, UR44, URZ ;  /* 0x0000002c300672a5 */ /* 0x010fc4000f8e00ff */
[----:B---3--:R-:W-:Y:S02]  /*4720*/  UIMAD.WIDE.U32 UR8, UR38, UR47, URZ ;  /* 0x0000002f260872a5 */ /* 0x008fe4000f8e00ff */
[----:B------:R-:W-:Y:S02]  /*4730*/  ULEA UR31, UR10, UR31, 0x18 ;  /* 0x0000001f0a1f7291 */ /* 0x000fe4000f8ec0ff */
[----:B------:R-:W-:Y:S02]  /*4740*/  UISETP.NE.AND.EX UP5, UPT, UR5, URZ, UPT, UP0 ;  /* 0x000000ff0500728c */ /* 0x000fe4000bfa5300 */
[----:B------:R-:W-:Y:S02]  /*4750*/  UISETP.NE.U32.AND UP6, UPT, UR40, URZ, UPT ;  /* 0x000000ff2800728c */ /* 0x000fe4000bfc5070 */
[----:B------:R-:W-:Y:S02]  /*4760*/  UIADD3 UR50, UPT, UPT, UR31, 0x98, URZ ;  /* 0x000000981f327890 */ /* 0x000fe4000fffe0ff */
[----:B------:R-:W-:-:S02]  /*4770*/  UIADD3 UR49, UPT, UPT, UR31, 0xd8, URZ ;  /* 0x000000d81f317890 */ /* 0x000fc4000fffe0ff */
[----:B------:R-:W-:Y:S02]  /*4780*/  UIADD3 UR33, UPT, UPT, UR31, 0x80, URZ ;  /* 0x000000801f217890 */ /* 0x000fe4000fffe0ff */
[----:B------:R-:W-:Y:S02]  /*4790*/  UIADD3 UR25, UPT, UPT, UR31, 0x88, URZ ;  /* 0x000000881f197890 */ /* 0x000fe4000fffe0ff */
[----:B------:R-:W-:Y:S02]  /*47a0*/  UIADD3 UR17, UPT, UPT, UR31, 0x90, URZ ;  /* 0x000000901f117890 */ /* 0x000fe4000fffe0ff */
[----:B------:R-:W-:Y:S02]  /*47b0*/  UISETP.NE.AND UP0, UPT, UR39, 0x1, UPT ;  /* 0x000000012700788c */ /* 0x000fe4000bf05270 */
[----:B------:R-:W-:Y:S01]  /*47c0*/  UISETP.NE.AND UP0, UPT, UR30, 0x1, UPT ;  /* 0x000000011e00788c */ /* 0x000fe2000bf05270 */
[----:B------:R-:W-:Y:S01]  /*47d0*/  UMOV UR61, UR7 ;  /* 0x00000007003d7c82 */ /* 0x000fe20008000000 */
[----:B------:R-:W-:Y:S01]  /*47e0*/  UMOV UR60, UR9 ;  /* 0x00000009003c7c82 */ /* 0x000fe20008000000 */
[----:B------:R-:W-:-:S02]  /*47f0*/  UISETP.GE.AND UP2, UPT, UR39, 0x1, UPT ;  /* 0x000000012700788c */ /* 0x000fc4000bf46270 */
[----:B------:R-:W-:Y:S02]  /*4800*/  UISETP.NE.AND UP0, UPT, UR46, 0x1, UPT ;  /* 0x000000012e00788c */ /* 0x000fe4000bf05270 */
[----:B------:R-:W-:Y:S01]  /*4810*/  UPLOP3.LUT UP4, UPT, UPT, UPT, UPT, 0x40, 0x4 ;  /* 0x000000000004789c */ /* 0x000fe20003f8e870 */
[----:B------:R-:W3:Y:S01]  /*4820*/  LDCU.64 UR22, c[0x0][0xb28] ;  /* 0x00016500ff1677ac */ /* 0x000ee20008000a00 */
[----:B------:R-:W4:Y:S01]  /*4830*/  LDCU.64 UR42, c[0x0][0x990] ;  /* 0x00013200ff2a77ac */ /* 0x000f220008000a00 */
[----:B------:R-:W-:Y:S02]  /*4840*/  UISETP.NE.AND.EX UP6, UPT, UR41, URZ, UPT, UP6 ;  /* 0x000000ff2900728c */ /* 0x000fe4000bfc5360 */
[----:B------:R-:W-:Y:S02]  /*4850*/  UPRMT UR50, UR10, 0x654, UR50 ;  /* 0x000006540a327896 */ /* 0x000fe40008000032 */
[----:B------:R-:W-:Y:S02]  /*4860*/  UPRMT UR49, URZ, 0x654, UR49 ;  /* 0x00000654ff317896 */ /* 0x000fe40008000031 */
[----:B------:R-:W-:-:S02]  /*4870*/  UPRMT UR55, UR10, 0x654, UR33 ;  /* 0x000006540a377896 */ /* 0x000fc40008000021 */
[----:B------:R-:W-:Y:S02]  /*4880*/  UPRMT UR54, UR10, 0x654, UR25 ;  /* 0x000006540a367896 */ /* 0x000fe40008000019 */
[----:B------:R-:W-:Y:S02]  /*4890*/  UPRMT UR53, UR10, 0x654, UR17 ;  /* 0x000006540a357896 */ /* 0x000fe40008000011 */
[----:B------:R-:W-:Y:S02]  /*48a0*/  USHF.R.U32.HI UR61, URZ, UR45, UR61 ;  /* 0x0000002dff3d7299 */ /* 0x000fe4000801163d */
[----:B--2---:R-:W-:Y:S02]  /*48b0*/  USHF.R.U32.HI UR60, URZ, UR63, UR60 ;  /* 0x0000003fff3c7299 */ /* 0x004fe4000801163c */
[----:B------:R-:W-:Y:S02]  /*48c0*/  UISETP.NE.AND UP3, UPT, UR4, 0x1, UPT ;  /* 0x000000010400788c */ /* 0x000fe4000bf65270 */
[----:B------:R-:W-:-:S02]  /*48d0*/  UISETP.NE.AND UP2, UPT, UR56, 0x1, UPT ;  /* 0x000000013800788c */ /* 0x000fc4000bf45270 */
[----:B-1-34-:R-:W-:-:S11]  /*48e0*/  UISETP.NE.AND UP0, UPT, UR59, 0x1, UPT ;  /* 0x000000013b00788c */ /* 0x01afd6000bf05270 */
.L_x_93:
[----:B------:R-:W-:Y:S04]  /*48f0*/  SHF.L.U32 R3, R9, 0x1f, RZ ;  /* 0x0000001f09037819 */ /* 0x000fe800000006ff */
[----:B-1----:R-:W1:Y:S02]  /*4900*/  SYNCS.PHASECHK.TRANS64.TRYWAIT P0, [UR31+0xd0], R3 ;  /* 0x0000d003ff0075a7 */ /* 0x002e64000800111f */
[----:B-1----:R-:W-:Y:S05]  /*4910*/  @!P0 BRA `(.L_x_83) ;  /* 0x0000005c00848947 */ /* 0x002fea0003800000 */
.L_x_180:
[----:B------:R-:W2:Y:S01]  /*4920*/  LDS.128 R4, [UR31+0x110] ;  /* 0x0001101fff047984 */ /* 0x000ea20008000c00 */
[----:B------:R-:W-:Y:S01]  /*4930*/  UISETP.GE.AND UP0, UPT, UR39, 0x1, UPT ;  /* 0x000000012700788c */ /* 0x000fe2000bf06270 */
[----:B------:R-:W-:Y:S01]  /*4940*/  @!PT LDS RZ, [RZ] ;  /* 0x00000000fffff984 */ /* 0x000fe20000000800 */
[----:B------:R-:W-:Y:S01]  /*4950*/  @!PT LDS RZ, [RZ] ;  /* 0x00000000fffff984 */ /* 0x000fe20000000800 */
[----:B------:R-:W-:Y:S01]  /*4960*/  @!PT LDS RZ, [RZ] ;  /* 0x00000000fffff984 */ /* 0x000fe20000000800 */
[----:B------:R-:W-:Y:S01]  /*4970*/  @!PT LDS RZ, [RZ] ;  /* 0x00000000fffff984 */ /* 0x000fe20000000800 */
[----:B------:R3:W-:Y:S06]  /*4980*/  MEMBAR.ALL.CTA ;  /* 0x0000000000007992 */ /* 0x0007ec0000008000 */
[----:B---3--:R-:W3:Y:S02]  /*4990*/  FENCE.VIEW.ASYNC.S ;  /* 0x00000000000073c6 */ /* 0x008ee40000000000 */
[----:B---3--:R-:W-:Y:S01]  /*49a0*/  SYNCS.ARRIVE.TRANS64.RED.A1T0 RZ, [UR49], RZ ;  /* 0x000000ffffff79a7 */ /* 0x008fe20008100431 */
[----:B--2---:R-:W-:Y:S11]  /*49b0*/  LOP3.LUT P0, RZ, R6, 0x1, RZ, 0xc0, !PT ;  /* 0x0000000106ff7812 */ /* 0x004ff6000780c0ff */
[----:B------:R-:W-:Y:S02]  /*49c0*/  @!UPT UIADD3 URZ, UPT, UPT, URZ, URZ, URZ ;  /* 0x000000fffffff290 */ /* 0x000fe4000fffe0ff */
[----:B------:R-:W-:Y:S01]  /*49d0*/  VOTEU.ANY UP2, P0 ;  /* 0x0000000000ff7886 */ /* 0x000fe20000040100 */
[----:B------:R-:W-:Y:S11]  /*49e0*/  PLOP3.LUT P0, PT, PT, PT, UP2, 0x80, 0x8 ;  /* 0x000000000008781c */ /* 0x000ff60003f0f028 */
[----:B------:R-:W-:Y:S02]  /*49f0*/  @!UPT UIADD3 URZ, UPT, UPT, URZ, URZ, URZ ;  /* 0x000000fffffff290 */ /* 0x000fe4000fffe0ff */
[----:B-1----:R-:W-:Y:S02]  /*4a00*/  @P0 MOV R3, R4 ;  /* 0x0000000400030202 */ /* 0x002fe40000000f00 */
[----:B------:R-:W-:Y:S02]  /*4a10*/  @P0 LOP3.LUT R2, R5, 0xffff, RZ, 0xc0, !PT ;  /* 0x0000ffff05020812 */ /* 0x000fe400078ec0ff */
[----:B------:R-:W-:Y:S02]  /*4a20*/  @P0 R2UR UR5, R3 ;  /* 0x00000000030502ca */ /* 0x000fe400000e0000 */
[----:B------:R-:W-:Y:S11]  /*4a30*/  @P0 R2UR UR4, R2 ;  /* 0x00000000020402ca */ /* 0x000ff600000e0000 */
[----:B------:R-:W-:Y:S02]  /*4a40*/  @UP2 UMOV UR15, UR5 ;  /* 0x00000005000f2c82 */ /* 0x000fe40008000000 */
[----:B------:R-:W-:Y:S01]  /*4a50*/  @UP2 UMOV UR14, UR4 ;  /* 0x00000004000e2c82 */ /* 0x000fe20008000000 */
[----:B------:R-:W-:Y:S05]  /*4a60*/  BRA.U !UP0, `(.L_x_84) ;  /* 0x0000000108c07547 */ /* 0x000fea000b800000 */
[----:B------:R-:W-:Y:S02]  /*4a70*/  UIMAD.WIDE.U32 UR8, UR14, UR47, URZ ;  /* 0x0000002f0e0872a5 */ /* 0x000fe4000f8e00ff */
[----:B------:R-:W-:Y:S02]  /*4a80*/  UP2UR UR16, UPR, URZ, 0x4 ;  /* 0x00000004ff107883 */ /* 0x000fe40008000000 */
[----:B------:R-:W-:Y:S02]  /*4a90*/  UISETP.NE.AND UP2, UPT, UR46, 0x1, UPT ;  /* 0x000000012e00788c */ /* 0x000fe4000bf45270 */
[----:B------:R-:W-:Y:S02]  /*4aa0*/  UIMAD.WIDE.U32 UR10, UR15, UR44, URZ ;  /* 0x0000002c0f0a72a5 */ /* 0x000fe4000f8e00ff */
[----:B------:R-:W-:Y:S02]  /*4ab0*/  USEL UR4, UR38, UR60, !UP2 ;  /* 0x0000003c26047287 */ /* 0x000fe4000d000000 */
[----:B------:R-:W-:Y:S02]  /*4ac0*/  UISETP.NE.AND UP0, UPT, UR30, 0x1, UPT ;  /* 0x000000011e00788c */ /* 0x000fe4000bf05270 */
[----:B------:R-:W-:Y:S02]  /*4ad0*/  UP2UR UR20, UPR, URZ, 0x2 ;  /* 0x00000002ff147883 */ /* 0x000fe40008000000 */
[----:B------:R-:W-:Y:S02]  /*4ae0*/  UISETP.NE.AND UP1, UPT, UR39, 0x1, UPT ;  /* 0x000000012700788c */ /* 0x000fe4000bf25270 */
[----:B------:R-:W-:Y:S02]  /*4af0*/  UIMAD.WIDE.U32 UR12, UR4, UR22, URZ ;  /* 0x00000016040c72a5 */ /* 0x000fe4000f8e00ff */
[----:B------:R-:W-:Y:S01]  /*4b00*/  USEL UR7, UR48, UR61, !UP0 ;  /* 0x0000003d30077287 */ /* 0x000fe2000c000000 */
[----:B------:R-:W-:Y:S02]  /*4b10*/  UMOV UR5, UR9 ;  /* 0x0000000900057c82 */ /* 0x000fe40008000000 */
[----:B------:R-:W-:Y:S02]  /*4b20*/  USHF.R.U32.HI UR6, URZ, UR63, UR5 ;  /* 0x0000003fff067299 */ /* 0x000fe40008011605 */
[----:B------:R-:W-:Y:S02]  /*4b30*/  UIMAD.WIDE.U32 UR18, UR7, UR22, URZ ;  /* 0x00000016071272a5 */ /* 0x000fe4000f8e00ff */
[----:B------:R-:W-:Y:S02]  /*4b40*/  USEL UR6, UR14, UR6, !UP2 ;  /* 0x000000060e067287 */ /* 0x000fe4000d000000 */
[----:B------:R-:W-:Y:S01]  /*4b50*/  UISETP.NE.AND UP2, UPT, UR16, URZ, UPT ;  /* 0x000000ff1000728c */ /* 0x000fe2000bf45270 */
[----:B------:R-:W-:Y:S01]  /*4b60*/  UMOV UR5, UR11 ;  /* 0x0000000b00057c82 */ /* 0x000fe20008000000 */
[----:B------:R-:W-:Y:S02]  /*4b70*/  UIMAD.WIDE.U32 UR10, UR6, UR22, URZ ;  /* 0x00000016060a72a5 */ /* 0x000fe4000f8e00ff */
[----:B------:R-:W-:Y:S03]  /*4b80*/  USHF.R.U32.HI UR8, URZ, UR45, UR5 ;  /* 0x0000002dff087299 */ /* 0x000fe60008011605 */
[----:B------:R-:W-:Y:S02]  /*4b90*/  UMOV UR5, UR13 ;  /* 0x0000000d00057c82 */ /* 0x000fe40008000000 */
[----:B------:R-:W-:Y:S03]  /*4ba0*/  @UP1 USHF.R.U32.HI UR4, URZ, UR23, UR5 ;  /* 0x00000017ff041299 */ /* 0x000fe60008011605 */
[----:B------:R-:W-:Y:S01]  /*4bb0*/  UMOV UR5, UR19 ;  /* 0x0000001300057c82 */ /* 0x000fe20008000000 */
[----:B------:R-:W-:Y:S02]  /*4bc0*/  UIMAD UR4, UR39, UR4, URZ ;  /* 0x00000004270472a4 */ /* 0x000fe4000f8e02ff */
[----:B------:R-:W-:Y:S02]  /*4bd0*/  @UP1 USHF.R.U32.HI UR7, URZ, UR23, UR5 ;  /* 0x00000017ff071299 */ /* 0x000fe40008011605 */
[----:B------:R-:W-:Y:S02]  /*4be0*/  USEL UR5, UR15, UR8, !UP0 ;  /* 0x000000080f057287 */ /* 0x000fe4000c000000 */
[----:B------:R-:W-:Y:S02]  /*4bf0*/  UIMAD UR8, UR39, UR7, URZ ;  /* 0x00000007270872a4 */ /* 0x000fe4000f8e02ff */
[----:B------:R-:W-:Y:S03]  /*4c00*/  UISETP.GE.AND UP0, UPT, UR6, UR4, UPT ;  /* 0x000000040600728c */ /* 0x000fe6000bf06270 */
[----:B------:R-:W-:Y:S01]  /*4c10*/  UMOV UR4, UR11 ;  /* 0x0000000b00047c82 */ /* 0x000fe20008000000 */
[----:B------:R-:W-:Y:S02]  /*4c20*/  UISETP.GE.OR UP0, UPT, UR5, UR8, UP0 ;  /* 0x000000080500728c */ /* 0x000fe40008706670 */
[----:B------:R-:W-:Y:S02]  /*4c30*/  USHF.R.U32.HI UR4, URZ, UR23, UR4 ;  /* 0x00000017ff047299 */ /* 0x000fe40008011604 */
[----:B------:R-:W-:Y:S02]  /*4c40*/  UIMAD.WIDE.U32 UR8, UR5, UR22, URZ ;  /* 0x00000016050872a5 */ /* 0x000fe4000f8e00ff */
[----:B------:R-:W-:Y:S04]  /*4c50*/  USEL UR10, UR6, UR4, !UP1 ;  /* 0x00000004060a7287 */ /* 0x000fe8000c800000 */
[----:B------:R-:W-:Y:S01]  /*4c60*/  UIADD3 UR11, UPT, UPT, -UR10, URZ, URZ ;  /* 0x000000ff0a0b7290 */ /* 0x000fe2000fffe1ff */
[----:B------:R-:W-:Y:S02]  /*4c70*/  @!UP0 UMOV UR4, UR9 ;  /* 0x0000000900048c82 */ /* 0x000fe40008000000 */
[----:B------:R-:W-:Y:S02]  /*4c80*/  @!UP0 USHF.R.U32.HI UR4, URZ, UR23, UR4 ;  /* 0x00000017ff048299 */ /* 0x000fe40008011604 */
[----:B------:R-:W-:Y:S02]  /*4c90*/  UIMAD UR8, UR39, UR11, UR6 ;  /* 0x0000000b270872a4 */ /* 0x000fe4000f8e0206 */
[----:B------:R-:W-:Y:S02]  /*4ca0*/  @!UP0 USEL UR4, UR5, UR4, !UP1 ;  /* 0x0000000405048287 */ /* 0x000fe4000c800000 */
[----:B------:R-:W-:Y:S02]  /*4cb0*/  UISETP.NE.AND UP1, UPT, UR20, URZ, UPT ;  /* 0x000000ff1400728c */ /* 0x000fe4000bf25270 */
[----:B------:R-:W-:Y:S02]  /*4cc0*/  @!UP0 UIMAD UR8, UR7, UR8, UR4 ;  /* 0x00000008070882a4 */ /* 0x000fe4000f8e0204 */
[----:B------:R-:W-:Y:S02]  /*4cd0*/  @!UP0 UIADD3 UR9, UPT, UPT, UR10, -UR4, URZ ;  /* 0x800000040a098290 */ /* 0x000fe4000fffe0ff */
[----:B------:R-:W-:Y:S02]  /*4ce0*/  UIADD3 UR4, UPT, UPT, -UR5, URZ, URZ ;  /* 0x000000ff05047290 */ /* 0x000fe4000fffe1ff */
[----:B------:R-:W-:Y:S02]  /*4cf0*/  UIADD3 UR7, UPT, UPT, -UR6, URZ, URZ ;  /* 0x000000ff06077290 */ /* 0x000fe4000fffe1ff */
[----:B------:R-:W-:Y:S02]  /*4d00*/  @!UP0 UIMAD UR6, UR9, UR39, UR5 ;  /* 0x00000027090682a4 */ /* 0x000fe4000f8e0205 */
[----:B------:R-:W-:Y:S02]  /*4d10*/  UIMAD UR15, UR30, UR4, UR15 ;  /* 0x000000041e0f72a4 */ /* 0x000fe4000f8e020f */
[----:B------:R-:W-:Y:S01]  /*4d20*/  UIMAD UR4, UR46, UR7, UR14 ;  /* 0x000000072e0472a4 */ /* 0x000fe2000f8e020e */
[----:B------:R-:W-:Y:S02]  /*4d30*/  @!UP0 UMOV UR5, UR8 ;  /* 0x0000000800058c82 */ /* 0x000fe40008000000 */
[----:B------:R-:W-:Y:S02]  /*4d40*/  UIMAD UR15, UR5, UR30, UR15 ;  /* 0x0000001e050f72a4 */ /* 0x000fe4000f8e020f */
[----:B------:R-:W-:Y:S11]  /*4d50*/  UIMAD UR14, UR6, UR46, UR4 ;  /* 0x0000002e060e72a4 */ /* 0x000ff6000f8e0204 */
[----:B------:R-:W-:Y:S01]  /*4d60*/  @!UPT UIADD3 URZ, UPT, UPT, URZ, URZ, URZ ;  /* 0x000000fffffff290 */ /* 0x000fe2000fffe0ff */
.L_x_84:
[----:B------:R-:W1:Y:S01]  /*4d70*/  @!UP3 LDCU.128 UR8, c[0x0][0xb10] ;  /* 0x00016200ff08b7ac */ /* 0x000e620008000c00 */
[----:B------:R-:W-:Y:S02]  /*4d80*/  ISETP.NE.U32.AND P1, PT, RZ, UR40, PT ;  /* 0x00000028ff007c0c */ /* 0x000fe4000bf25070 */
[----:B------:R-:W-:Y:S02]  /*4d90*/  SHF.L.U32 R8, R10, 0x1f, RZ ;  /* 0x0000001f0a087819 */ /* 0x000fe400000006ff */
[----:B------:R-:W-:Y:S01]  /*4da0*/  ISETP.NE.AND.EX P1, PT, RZ, UR41, PT, P1 ;  /* 0x00000029ff007c0c */ /* 0x000fe2000bf25310 */
[----:B------:R-:W2:Y:S01]  /*4db0*/  @!UP3 LDCU UR5, c[0x0][0xb0c] ;  /* 0x00016180ff05b7ac */ /* 0x000ea20008000800 */
[----:B------:R-:W-:Y:S02]  /*4dc0*/  USHF.L.U32 UR34, UR21, 0x7, URZ ;  /* 0x0000000715227899 */ /* 0x000fe400080006ff */
[----:B-1----:R-:W-:Y:S07]  /*4dd0*/  UIMAD.WIDE.U32 UR6, UR15, UR8, URZ ;  /* 0x000000080f0672a5 */ /* 0x002fee000f8e00ff */
[----:B------:R-:W-:Y:S01]  /*4de0*/  @!UP3 UMOV UR4, UR7 ;  /* 0x000000070004bc82 */ /* 0x000fe20008000000 */
[----:B--2---:R-:W-:Y:S02]  /*4df0*/  @!UP3 UISETP.NE.AND UP0, UPT, UR5, 0x1, UPT ;  /* 0x000000010500b88c */ /* 0x004fe4000bf05270 */
[----:B------:R-:W-:Y:S02]  /*4e00*/  @!UP3 USHF.R.U32.HI UR4, URZ, UR9, UR4 ;  /* 0x00000009ff04b299 */ /* 0x000fe40008011604 */
[----:B------:R-:W-:Y:S02]  /*4e10*/  UIMAD.WIDE.U32 UR6, UR14, UR11, URZ ;  /* 0x0000000b0e0672a5 */ /* 0x000fe4000f8e00ff */
[----:B------:R-:W-:Y:S02]  /*4e20*/  @!UP3 USEL UR8, UR15, UR4, !UP0 ;  /* 0x000000040f08b287 */ /* 0x000fe4000c000000 */
[----:B------:R-:W-:Y:S03]  /*4e30*/  @!UP3 UISETP.NE.AND UP0, UPT, UR10, 0x1, UPT ;  /* 0x000000010a00b88c */ /* 0x000fe6000bf05270 */
[----:B------:R-:W-:Y:S02]  /*4e40*/  @!UP3 UMOV UR6, UR7 ;  /* 0x000000070006bc82 */ /* 0x000fe40008000000 */
[----:B------:R-:W1:Y:S02]  /*4e50*/  @!UP3 LDCU UR4, c[0x0][0xb20] ;  /* 0x00016400ff04b7ac */ /* 0x000e640008000800 */
[----:B-1----:R-:W-:Y:S04]  /*4e60*/  @!UP3 USHF.R.U32.HI UR6, URZ, UR4, UR6 ;  /* 0x00000004ff06b299 */ /* 0x002fe80008011606 */
[----:B------:R-:W-:Y:S04]  /*4e70*/  @!UP3 USEL UR6, UR14, UR6, !UP0 ;  /* 0x000000060e06b287 */ /* 0x000fe8000c000000 */
[----:B------:R-:W-:Y:S02]  /*4e80*/  @!UP3 UIADD3 UR4, UPT, UPT, -UR8, UR6, URZ ;  /* 0x000000060804b290 */ /* 0x000fe4000fffe1ff */
[----:B------:R-:W-:Y:S02]  /*4e90*/  @!UP3 UIADD3 UR6, UPT, UPT, UR8, -UR6, URZ ;  /* 0x800000060806b290 */ /* 0x000fe4000fffe0ff */
[----:B------:R-:W-:Y:S02]  /*4ea0*/  @!UP3 UIMAD UR15, UR4, UR5, UR15 ;  /* 0x00000005040fb2a4 */ /* 0x000fe4000f8e020f */
[----:B------:R-:W-:Y:S01]  /*4eb0*/  @!UP3 UIMAD UR14, UR6, UR10, UR14 ;  /* 0x0000000a060eb2a4 */ /* 0x000fe2000f8e020e */
[----:B------:R-:W-:Y:S11]  /*4ec0*/  BRA.U UP4, `(.L_x_85) ;  /* 0x0000000104107547 */ /* 0x000ff6000b800000 */
[----:B------:R-:W-:Y:S04]  /*4ed0*/  MOV R2, UR62 ;  /* 0x0000003e00027c02 */ /* 0x000fe80008000f00 */
[----:B------:R-:W-:Y:S04]  /*4ee0*/  SHF.L.U32 R3, R2, 0x1f, RZ ;  /* 0x0000001f02037819 */ /* 0x000fe800000006ff */
[----:B------:R-:W1:Y:S02]  /*4ef0*/  SYNCS.PHASECHK.TRANS64.TRYWAIT P2, [UR31+0xc8], R3 ;  /* 0x0000c803ff0075a7 */ /* 0x000e64000804111f */
[----:B-1----:R-:W-:Y:S05]  /*4f00*/  @!P2 BRA `(.L_x_86) ;  /* 0x000000580020a947 */ /* 0x002fea0003800000 */
.L_x_85:
[----:B------:R-:W-:Y:S05]  /*4f10*/  BRA.U !UP6, `(.L_x_87) ;  /* 0x000000010e387547 */ /* 0x000fea000b800000 */
[----:B------:R-:W-:Y:S01]  /*4f20*/  UPLOP3.LUT UP1, UPT, UPT, UPT, UP5, 0x80, 0x8 ;  /* 0x000000000008789c */ /* 0x000fe20003f2f050 */
[----:B-1----:R-:W-:Y:S01]  /*4f30*/  HFMA2 R2, -RZ, RZ, 0, 5.9604644775390625e-08 ;  /* 0x00000001ff027431 */ /* 0x002fe200000001ff */
[----:B------:R-:W1:Y:S01]  /*4f40*/  LDCU.64 UR8, c[0x0][0x358] ;  /* 0x00006b00ff0877ac */ /* 0x000e620008000a00 */
[----:B------:R-:W-:Y:S03]  /*4f50*/  IMAD.MOV.U32 R87, RZ, RZ, 0x1 ;  /* 0x00000001ff577424 */ /* 0x000fe600078e00ff */
[----:B------:R-:W-:Y:S05]  /*4f60*/  PLOP3.LUT P2, PT, PT, PT, UP1, 0x80, 0x8 ;  /* 0x000000000008781c */ /* 0x000fea0003f4f018 */
[----:B------:R-:W2:Y:S01]  /*4f70*/  @UP1 LDCU.64 UR4, c[0x0][0x888] ;  /* 0x00011100ff0417ac */ /* 0x000ea20008000a00 */
[----:B------:R-:W-:Y:S07]  /*4f80*/  @UP1 UIMAD UR6, UR52, UR40, URZ ;  /* 0x00000028340612a4 */ /* 0x000fee000f8e02ff */
[----:B------:R-:W-:Y:S01]  /*4f90*/  @!P2 PRMT R87, R2, 0x7610, R87 ;  /* 0x000076100257a816 */ /* 0x000fe20000000057 */
[----:B--2---:R-:W-:Y:S06]  /*4fa0*/  @UP1 UIMAD.WIDE UR4, UR6, 0x4, UR4 ;  /* 0x00000004060418a5 */ /* 0x004fec000f8e0204 */
[----:B------:R-:W-:Y:S01]  /*4fb0*/  IMAD.U32 R14, RZ, RZ, UR4 ;  /* 0x00000004ff0e7e24 */ /* 0x000fe2000f8e00ff */
[----:B------:R-:W-:Y:S04]  /*4fc0*/  MOV R15, UR5 ;  /* 0x00000005000f7c02 */ /* 0x000fe80008000f00 */
[----:B------:R-:W2:Y:S01]  /*4fd0*/  @!UP1 LDCU UR4, c[0x0][0x880] ;  /* 0x00011000ff0497ac */ /* 0x000ea20008000800 */
[----:B-1---5:R3:W5:Y:S02]  /*4fe0*/  @P2 LDG.E R41, desc[UR8][R14.64] ;  /* 0x000000080e292981 */ /* 0x022764000c1e1900 */
[----:B--23--:R-:W-:Y:S07]  /*4ff0*/  @!P2 IMAD.U32 R41, RZ, RZ, UR4 ;  /* 0x00000004ff29ae24 */ /* 0x00cfee000f8e00ff */
.L_x_87:
[----:B-----5:R-:W-:Y:S01]  /*5000*/  @!P1 FSETP.EQ.AND P3, PT, R41, RZ, PT ;  /* 0x000000ff2900920b */ /* 0x020fe20003f62000 */
[----:B------:R-:W-:Y:S01]  /*5010*/  @!UPT UIADD3 URZ, UPT, UPT, URZ, URZ, URZ ;  /* 0x000000fffffff290 */ /* 0x000fe2000fffe0ff */
[----:B------:R-:W-:Y:S11]  /*5020*/  @!P1 BRA `(.L_x_88) ;  /* 0x0000000000149947 */ /* 0x000ff60003800000 */
[----:B------:R-:W-:Y:S02]  /*5030*/  LOP3.LUT P1, RZ, R87, 0xff, RZ, 0xc0, !PT ;  /* 0x000000ff57ff7812 */ /* 0x000fe4000782c0ff */
[----:B------:R-:W-:Y:S04]  /*5040*/  PLOP3.LUT P3, PT, PT, PT, UP1, 0x80, 0x8 ;  /* 0x000000000008781c */ /* 0x000fe80003f6f018 */
[----:B------:R-:W-:Y:S07]  /*5050*/  PLOP3.LUT P3, PT, P3, PT, PT, 0x8, 0x80 ;  /* 0x000000000080781c */ /* 0x000fee0001f6e170 */
[----:B------:R-:W-:Y:S11]  /*5060*/  @P1 FSETP.EQ.AND P3, PT, R41, RZ, PT ;  /* 0x000000ff2900120b */ /* 0x000ff60003f62000 */
[----:B------:R-:W-:Y:S02]  /*5070*/  @!UPT UIADD3 URZ, UPT, UPT, URZ, URZ, URZ ;  /* 0x000000fffffff290 */ /* 0x000fe4000fffe0ff */
.L_x_88:
[----:B------:R-:W-:Y:S01]  /*5080*/  USHF.L.U32 UR35, UR51, 0x7, URZ ;  /* 0x0000000733237899 */ /* 0x000fe200080006ff */
[----:B------:R-:W2:Y:S01]  /*5090*/  SYNCS.PHASECHK.TRANS64.TRYWAIT P1, [UR31+0xa0], R8 ;  /* 0x0000a008ff0075a7 */ /* 0x000ea2000802111f */
[----:B------:R-:W-:Y:S02]  /*50a0*/  UISETP.NE.AND UP0, UPT, UR56, 0x1, UPT ;  /* 0x000000013800788c */ /* 0x000fe4000bf05270 */
[----:B------:R-:W-:Y:S01]  /*50b0*/  UIMAD.WIDE.U32 UR4, UR35, UR57, URZ ;  /* 0x00000039230472a5 */ /* 0x000fe2000f8e00ff */
[----:B------:R-:W-:Y:S04]  /*50c0*/  ELECT P2, URZ, PT ;  /* 0x0000000000ff782f */ /* 0x000fe80003840000 */
[----:B------:R-:W-:Y:S02]  /*50d0*/  PLOP3.LUT P2, PT, P3, P2, PT, 0xf2, 0x2f ;  /* 0x00000000002f781c */ /* 0x000fe40001f45e72 */
[----:B------:R-:W-:Y:S02]  /*50e0*/  UMOV UR4, UR5 ;  /* 0x0000000500047c82 */ /* 0x000fe40008000000 */
[----:B------:R-:W-:Y:S04]  /*50f0*/  USHF.R.U32.HI UR4, URZ, UR58, UR4 ;  /* 0x0000003aff047299 */ /* 0x000fe80008011604 */
[----:B------:R-:W-:Y:S02]  /*5100*/  USEL UR36, UR35, UR4, !UP0 ;  /* 0x0000000423247287 */ /* 0x000fe4000c000000 */
[----:B------:R-:W-:Y:S02]  /*5110*/  UISETP.NE.AND UP0, UPT, UR59, 0x1, UPT ;  /* 0x000000013b00788c */ /* 0x000fe4000bf05270 */
[----:B------:R-:W-:Y:S07]  /*5120*/  UIMAD.WIDE.U32 UR4, UR36, UR42, URZ ;  /* 0x0000002a240472a5 */ /* 0x000fee000f8e00ff */
[----:B------:R-:W-:Y:S02]  /*5130*/  UMOV UR4, UR5 ;  /* 0x0000000500047c82 */ /* 0x000fe40008000000 */
[----:B------:R-:W-:Y:S04]  /*5140*/  USHF.R.U32.HI UR4, URZ, UR43, UR4 ;  /* 0x0000002bff047299 */ /* 0x000fe80008011604 */
[----:B------:R-:W-:Y:S02]  /*5150*/  USEL UR37, UR36, UR4, !UP0 ;  /* 0x0000000424257287 */ /* 0x000fe4000c000000 */
[----:B------:R-:W-:Y:S02]  /*5160*/  UIADD3 UR4, UPT, UPT, -UR36, URZ, URZ ;  /* 0x000000ff24047290 */ /* 0x000fe4000fffe1ff */
[----:B------:R-:W-:Y:S02]  /*5170*/  UIADD3 UR5, UPT, UPT, -UR37, URZ, URZ ;  /* 0x000000ff25057290 */ /* 0x000fe4000fffe1ff */
[----:B------:R-:W-:Y:S02]  /*5180*/  UIMAD UR35, UR56, UR4, UR35 ;  /* 0x00000004382372a4 */ /* 0x000fe4000f8e0223 */
[----:B------:R-:W-:Y:S01]  /*5190*/  UIMAD UR36, UR59, UR5, UR36 ;  /* 0x000000053b2472a4 */ /* 0x000fe2000f8e0224 */
[----:B--2---:R-:W-:Y:S11]  /*51a0*/  @!P1 BRA `(.L_x_89) ;  /* 0x0000005400909947 */ /* 0x004ff60003800000 */
.L_x_183:
[----:B------:R-:W-:Y:S01]  /*51b0*/  VOTEU.ALL UP0, P2 ;  /* 0x0000000000ff7886 */ /* 0x000fe20001000000 */
[----:B-1----:R-:W-:Y:S04]  /*51c0*/  @!P2 IADD3 R3, P1, PT, R12, 0x580, RZ ;  /* 0x000005800c03a810 */ /* 0x002fe80007f3e0ff */
[----:B------:R-:W-:Y:S01]  /*51d0*/  @!UP0 UPRMT UR4, URZ, 0x40, URZ ;  /* 0x00000040ff048896 */ /* 0x000fe200080000ff */
[----:B------:R-:W-:Y:S01]  /*51e0*/  @!P2 IMAD.X R2, RZ, RZ, R13, P1 ;  /* 0x000000ffff02a224 */ /* 0x000fe200008e060d */
[----:B------:R-:W-:Y:S01]  /*51f0*/  @!P2 R2UR UR5, R3 ;  /* 0x000000000305a2ca */ /* 0x000fe200000e0000 */
[----:B------:R-:W-:Y:S02]  /*5200*/  @!UP0 UIADD3 UR32, UPT, UPT, UR31, 0x200, URZ ;  /* 0x000002001f208890 */ /* 0x000fe4000fffe0ff */
[----:B------:R-:W-:Y:S02]  /*5210*/  @!UP0 UPRMT UR6, UR4, 0x5410, URZ ;  /* 0x0000541004068896 */ /* 0x000fe400080000ff */
[----:B------:R-:W-:Y:S01]  /*5220*/  @!P2 R2UR UR4, R2 ;  /* 0x000000000204a2ca */ /* 0x000fe200000e0000 */
[----:B------:R-:W-:Y:S07]  /*5230*/  VOTEU.ALL UP0, P2 ;  /* 0x0000000000ff7886 */ /* 0x000fee0001000000 */
[----:B------:R-:W-:Y:S05]  /*5240*/  IMAD.U32 R2, RZ, RZ, UR5 ;  /* 0x00000005ff027e24 */ /* 0x000fea000f8e00ff */
[----:B------:R-:W-:Y:S01]  /*5250*/  IMAD.U32 R3, RZ, RZ, UR4 ;  /* 0x00000004ff037e24 */ /* 0x000fe2000f8e00ff */
[----:B------:R-:W-:Y:S01]  /*5260*/  @!P2 R2UR UR4, R2 ;  /* 0x000000000204a2ca */ /* 0x000fe200000e0000 */
[----:B------:R-:W-:Y:S03]  /*5270*/  @!P2 IMAD.MOV.U32 R2, RZ, RZ, 0x2000 ;  /* 0x00002000ff02a424 */ /* 0x000fe600078e00ff */
[----:B------:R-:W-:Y:S11]  /*5280*/  @!P2 R2UR UR5, R3 ;  /* 0x000000000305a2ca */ /* 0x000ff600000e0000 */
[----:B------:R-:W-:Y:S02]  /*5290*/  @!UPT UIADD3 URZ, UPT, UPT, URZ, URZ, URZ ;  /* 0x000000fffffff290 */ /* 0x000fe4000fffe0ff */
[----:B------:R1:W-:Y:S01]  /*52a0*/  @!UP0 UTMALDG.4D.IM2COL [UR32], [UR4], UR6 ;  /* 0x00000020040083b4 */ /* 0x0003e20008058006 */
[----:B------:R1:W-:Y:S01]  /*52b0*/  @!P2 SYNCS.ARRIVE.TRANS64.RED.A0TR RZ, [UR31+0x80], R2 ;  /* 0x00008002ffffa9a7 */ /* 0x0003e2000830041f */
[----:B------:R-:W-:Y:S01]  /*52c0*/  SYNCS.ARRIVE.TRANS64.RED.A1T0 RZ, [UR55], RZ ;  /* 0x000000ffffff79a7 */ /* 0x000fe20008100437 */
[----:B------:R-:W2:Y:S02]  /*52d0*/  SYNCS.PHASECHK.TRANS64.TRYWAIT P1, [UR31+0xa8], R8 ;  /* 0x0000a808ff0075a7 */ /* 0x000ea4000802111f */
[----:B-12---:R-:W-:Y:S05]  /*52e0*/  @!P1 BRA `(.L_x_90) ;  /* 0x0000005400589947 */ /* 0x006fea0003800000 */
.L_x_185:
[----:B------:R-:W-:Y:S01]  /*52f0*/  VOTEU.ALL UP0, P2 ;  /* 0x0000000000ff7886 */ /* 0x000fe20001000000 */
[----:B-1----:R-:W-:Y:S01]  /*5300*/  @!P2 IADD3 R3, P1, PT, R12, 0x580, RZ ;  /* 0x000005800c03a810 */ /* 0x002fe20007f3e0ff */
[----:B------:R-:W-:Y:S01]  /*5310*/  UMOV UR27, UR35 ;  /* 0x00000023001b7c82 */ /* 0x000fe20008000000 */
[----:B------:R-:W-:Y:S01]  /*5320*/  UMOV UR28, UR36 ;  /* 0x00000024001c7c82 */ /* 0x000fe20008000000 */
[----:B------:R-:W-:Y:S01]  /*5330*/  UMOV UR29, UR37 ;  /* 0x00000025001d7c82 */ /* 0x000fe20008000000 */
[----:B------:R-:W-:Y:S01]  /*5340*/  @!UP0 UPRMT UR4, URZ, 0x40, URZ ;  /* 0x00000040ff048896 */ /* 0x000fe200080000ff */
[----:B------:R-:W-:Y:S01]  /*5350*/  @!P2 IMAD.X R2, RZ, RZ, R13, P1 ;  /* 0x000000ffff02a224 */ /* 0x000fe200008e060d */
[----:B------:R-:W-:Y:S01]  /*5360*/  @!P2 R2UR UR5, R3 ;  /* 0x000000000305a2ca */ /* 0x000fe200000e0000 */
[----:B------:R-:W-:Y:S02]  /*5370*/  @!UP0 UIADD3 UR26, UPT, UPT, UR34, 0x20, URZ ;  /* 0x00000020221a8890 */ /* 0x000fe4000fffe0ff */
[----:B------:R-:W-:Y:S02]  /*5380*/  @!UP0 UPRMT UR6, UR4, 0x5410, URZ ;  /* 0x0000541004068896 */ /* 0x000fe400080000ff */
[----:B------:R-:W-:Y:S01]  /*5390*/  @!P2 R2UR UR4, R2 ;  /* 0x000000000204a2ca */ /* 0x000fe200000e0000 */
[----:B------:R-:W-:Y:S01]  /*53a0*/  @!UP0 UIADD3 UR24, UPT, UPT, UR31, 0x2200, URZ ;  /* 0x000022001f188890 */ /* 0x000fe2000fffe0ff */
[----:B------:R-:W-:Y:S06]  /*53b0*/  VOTEU.ALL UP0, P2 ;  /* 0x0000000000ff7886 */ /* 0x000fec0001000000 */
        /* <DEDUP_REMOVED lines=11> */
.L_x_187:
        /* <DEDUP_REMOVED lines=8> */
[----:B------:R-:W-:Y:S01]  /*54f0*/  @!UP0 UIADD3 UR18, UPT, UPT, UR34, 0x40, URZ ;  /* 0x0000004022128890 */ /* 0x000fe2000fffe0ff */
[----:B------:R-:W-:Y:S01]  /*5500*/  @P0 SHF.R.U32.HI R4, RZ, 0x10, R5 ;  /* 0x00000010ff040819 */ /* 0x000fe20000011605 */
[----:B------:R-:W-:Y:S02]  /*5510*/  @!UP0 UPRMT UR6, UR4, 0x5410, URZ ;  /* 0x0000541004068896 */ /* 0x000fe400080000ff */
[----:B------:R-:W-:Y:S01]  /*5520*/  @!P2 R2UR UR4, R2 ;  /* 0x000000000204a2ca */ /* 0x000fe200000e0000 */
[----:B------:R-:W-:Y:S01]  /*5530*/  @!UP0 UIADD3 UR16, UPT, UPT, UR31, 0x4200, URZ ;  /* 0x000042001f108890 */ /* 0x000fe2000fffe0ff */
[----:B------:R-:W-:Y:S01]  /*5540*/  @P0 R2UR UR52, R4 ;  /* 0x00000000043402ca */ /* 0x000fe200000e0000 */
[----:B------:R-:W-:Y:S05]  /*5550*/  VOTEU.ALL UP0, P2 ;  /* 0x0000000000ff7886 */ /* 0x000fea0001000000 */
        /* <DEDUP_REMOVED lines=11> */
.L_x_189:
        /* <DEDUP_REMOVED lines=9> */
[----:B------:R-:W-:Y:S01]  /*56a0*/  R2UR UR16, R95 ;  /* 0x000000005f1072ca */ /* 0x000fe200000e0000 */
[----:B------:R-:W-:Y:S01]  /*56b0*/  @!UP0 UPRMT UR6, UR4, 0x5410, URZ ;  /* 0x0000541004068896 */ /* 0x000fe200080000ff */
[----:B------:R-:W-:Y:S01]  /*56c0*/  R2UR UR7, R96 ;  /* 0x00000000600772ca */ /* 0x000fe200000e0000 */
[----:B------:R-:W-:Y:S01]  /*56d0*/  @!UP0 UIADD3 UR8, UPT, UPT, UR31, 0x6200, URZ ;  /* 0x000062001f088890 */ /* 0x000fe2000fffe0ff */
[----:B------:R-:W-:Y:S01]  /*56e0*/  @!P2 R2UR UR4, R2 ;  /* 0x000000000204a2ca */ /* 0x000fe200000e0000 */
[----:B------:R-:W-:Y:S01]  /*56f0*/  @!UP0 UIADD3 UR9, UPT, UPT, UR31, 0x98, URZ ;  /* 0x000000981f098890 */ /* 0x000fe2000fffe0ff */
[----:B------:R-:W-:Y:S01]  /*5700*/  LOP3.LUT R10, R10, 0x1, RZ, 0x3c, !PT ;  /* 0x000000010a0a7812 */ /* 0x000fe200078e3cff */
[----:B------:R-:W-:Y:S01]  /*5710*/  VOTEU.ALL UP0, P2 ;  /* 0x0000000000ff7886 */ /* 0x000fe20001000000 */
[----:B------:R-:W-:Y:S01]  /*5720*/  LOP3.LUT R9, R9, 0x1, RZ, 0x3c, !PT ;  /* 0x0000000109097812 */ /* 0x000fe200078e3cff */
[----:B------:R-:W-:Y:S02]  /*5730*/  UPLOP3.LUT UP4, UPT, UPT, UPT, UPT, 0x80, 0x8 ;  /* 0x000000000008789c */ /* 0x000fe40003f8f070 */
[----:B------:R-:W-:Y:S02]  /*5740*/  IMAD.U32 R2, RZ, RZ, UR5 ;  /* 0x00000005ff027e24 */ /* 0x000fe4000f8e00ff */
[----:B------:R-:W-:Y:S02]  /*5750*/  UIADD3 UR21, UPT, UPT, UR14, UR16, URZ ;  /* 0x000000100e157290 */ /* 0x000fe4000fffe0ff */
[----:B------:R-:W-:Y:S02]  /*5760*/  UIADD3 UR51, UPT, UPT, UR15, UR7, URZ ;  /* 0x000000070f337290 */ /* 0x000fe4000fffe0ff */
[----:B------:R-:W-:Y:S01]  /*5770*/  IMAD.U32 R3, RZ, RZ, UR4 ;  /* 0x00000004ff037e24 */ /* 0x000fe2000f8e00ff */
[----:B------:R-:W-:Y:S04]  /*5780*/  @!P2 R2UR UR4, R2 ;  /* 0x000000000204a2ca */ /* 0x000fe800000e0000 */
[----:B------:R-:W-:Y:S11]  /*5790*/  @!P2 R2UR UR5, R3 ;  /* 0x000000000305a2ca */ /* 0x000ff600000e0000 */
[----:B------:R-:W-:Y:S02]  /*57a0*/  @!UPT UIADD3 URZ, UPT, UPT, URZ, URZ, URZ ;  /* 0x000000fffffff290 */ /* 0x000fe4000fffe0ff */
[----:B------:R1:W-:Y:S01]  /*57b0*/  @!UP0 UTMALDG.4D.IM2COL [UR8], [UR4], UR6 ;  /* 0x00000008040083b4 */ /* 0x0003e20008058006 */
[----:B------:R1:W-:Y:S01]  /*57c0*/  @!P2 SYNCS.ARRIVE.TRANS64.RED.A0TR RZ, [UR31+0x98], R0 ;  /* 0x00009800ffffa9a7 */ /* 0x0003e2000830041f */
[----:B------:R-:W-:Y:S01]  /*57d0*/  SYNCS.ARRIVE.TRANS64.RED.A1T0 RZ, [UR50], RZ ;  /* 0x000000ffffff79a7 */ /* 0x000fe20008100432 */
[----:B------:R-:W-:Y:S05]  /*57e0*/  BRA.U UP2, `(.L_x_93) ;  /* 0xfffffff102407547 */ /* 0x000fea000b83ffff */
[----:B------:R-:W-:-:S04]  /*57f0*/  SHF.L.U32 R3, R10, 0x1f, RZ ;  /* 0x0000001f0a037819 */ /* 0x000fc800000006ff */
[----:B------:R-:W2:Y:S02]  /*5800*/  SYNCS.PHASECHK.TRANS64.TRYWAIT P0, [UR31+0xa0], R3 ;  /* 0x0000a003ff0075a7 */ /* 0x000ea4000800111f */
[----:B--2---:R-:W-:Y:S05]  /*5810*/  @!P0 BRA `(.L_x_94) ;  /* 0x0000005000548947 */ /* 0x004fea0003800000 */
.L_x_191:
[----:B------:R-:W2:Y:S02]  /*5820*/  SYNCS.PHASECHK.TRANS64.TRYWAIT P0, [UR31+0xa8], R3 ;  /* 0x0000a803ff0075a7 */ /* 0x000ea4000800111f */
[----:B--2---:R-:W-:Y:S05]  /*5830*/  @!P0 BRA `(.L_x_95) ;  /* 0x0000005000648947 */ /* 0x004fea0003800000 */
.L_x_193:
[----:B------:R-:W2:Y:S02]  /*5840*/  SYNCS.PHASECHK.TRANS64.TRYWAIT P0, [UR31+0xb0], R3 ;  /* 0x0000b003ff0075a7 */ /* 0x000ea4000800111f */
[----:B--2---:R-:W-:Y:S05]  /*5850*/  @!P0 BRA `(.L_x_96) ;  /* 0x0000005000748947 */ /* 0x004fea0003800000 */
.L_x_195:
[----:B-1----:R-:W-:-:S07]  /*5860*/  MOV R0, UR31 ;  /* 0x0000001f00007c02 */ /* 0x002fce0008000f00 */
.L_x_97:
[----:B-1----:R-:W-:-:S04]  /*5870*/  SHF.L.U32 R3, R10, 0x1f, RZ ;  /* 0x0000001f0a037819 */ /* 0x002fc800000006ff */
[----:B------:R1:W2:Y:S03]  /*5880*/  SYNCS.PHASECHK.TRANS64.TRYWAIT P0, [R0+URZ+0xb8], R3 ;  /* 0x0000b803000075a7 */ /* 0x0002a600080011ff */
[----:B--2---:R-:W-:Y:S05]  /*5890*/  @!P0 NANOSLEEP.SYNCS 0x989680 ;  /* 0x009896800000895d */ /* 0x004fea0003900000 */
[----:B------:R-:W2:Y:S02]  /*58a0*/  @!P0 SYNCS.PHASECHK.TRANS64 P0, [R0+URZ+0xb8], R3 ;  /* 0x0000b803000085a7 */ /* 0x000ea400080010ff */
[----:B--2---:R-:W-:Y:S05]  /*58b0*/  @P0 EXIT ;  /* 0x000000000000094d */ /* 0x004fea0003800000 */
[----:B------:R-:W-:Y:S05]  /*58c0*/  BRA `(.L_x_97) ;  /* 0xfffffffc00e87947 */ /* 0x000fea000383ffff */
.L_x_82:
[----:B------:R-:W-:-:S06]  /*58d0*/  UISETP.GE.AND UP0, UPT, UR18, 0x4, UPT ;  /* 0x000000041200788c */ /* 0x000fcc000bf06270 */
[----:B------:R-:W-:-:S13]  /*58e0*/  PLOP3.LUT P0, PT, PT, PT, UP0, 0x80, 0x8 ;  /* 0x000000000008781c */ /* 0x000fda0003f0f008 */
[----:B-1----:R-:W-:Y:S05]  /*58f0*/  @!P0 EXIT ;  /* 0x000000000000894d */ /* 0x002fea0003800000 */
[----:B------:R-:W1:Y:S08]  /*5900*/  S2UR UR4, SR_CgaCtaId ;  /* 0x00000000000479c3 */ /* 0x000e700000008800 */
[----:B------:R-:W-:Y:S01]  /*5910*/  BAR.SYNC.DEFER_BLOCKING 0x6, 0xa0 ;  /* 0x0182800000007b1d */ /* 0x000fe20000010000 */
[C---:B------:R-:W-:Y:S01]  /*5920*/  IMAD.SHL.U32 R0, R85.reuse, 0x20, RZ ;  /* 0x0000002055007824 */ /* 0x040fe200078e00ff */
[C---:B------:R-:W-:Y:S01]  /*5930*/  SHF.L.U32 R37, R85.reuse, 0x10, RZ ;  /* 0x0000001055257819 */ /* 0x040fe200000006ff */
[C---:B------:R-:W-:Y:S01]  /*5940*/  IMAD.SHL.U32 R5, R85.reuse, 0x4, RZ ;  /* 0x0000000455057824 */ /* 0x040fe200078e00ff */
[----:B------:R-:W-:Y:S01]  /*5950*/  LOP3.LUT R86, R85, 0x60, RZ, 0xc0, !PT ;  /* 0x0000006055567812 */ /* 0x000fe200078ec0ff */
[----:B------:R-:W-:Y:S01]  /*5960*/  HFMA2 R83, -RZ, RZ, 0, 5.9604644775390625e-08 ;  /* 0x00000001ff537431 */ /* 0x000fe200000001ff */
[----:B------:R-:W-:-:S02]  /*5970*/  UMOV UR49, 0x400 ;  /* 0x0000040000317882 */ /* 0x000fc40000000000 */
[----:B------:R-:W2:Y:S01]  /*5980*/  LDC.64 R78, c[0x0][0x8b0] ;  /* 0x00022c00ff4e7b82 */ /* 0x000ea20000000a00 */
[----:B------:R-:W3:Y:S01]  /*5990*/  LDCU.128 UR8, c[0x0][0xa80] ;  /* 0x00015000ff0877ac */ /* 0x000ee20008000c00 */
[----:B------:R-:W-:Y:S01]  /*59a0*/  LOP3.LUT R4, R0, 0xc0, RZ, 0xc0, !PT ;  /* 0x000000c000047812 */ /* 0x000fe200078ec0ff */
[----:B------:R-:W-:Y:S01]  /*59b0*/  HFMA2 R81, -RZ, RZ, 0, 0 ;  /* 0x00000000ff517431 */ /* 0x000fe200000001ff */
[----:B------:R-:W-:Y:S01]  /*59c0*/  MOV R36, RZ ;  /* 0x000000ff00247202 */ /* 0x000fe20000000f00 */
[----:B------:R-:W-:Y:S01]  /*59d0*/  IMAD.MOV.U32 R82, RZ, RZ, RZ ;  /* 0x000000ffff527224 */ /* 0x000fe200078e00ff */
[----:B------:R-:W-:Y:S01]  /*59e0*/  LOP3.LUT R5, R4, 0x18, R5, 0xf8, !PT ;  /* 0x0000001804057812 */ /* 0x000fe200078ef805 */
[----:B------:R-:W4:Y:S01]  /*59f0*/  LDCU UR61, c[0x0][0x370] ;  /* 0x00006e00ff3d77ac */ /* 0x000f220008000800 */
[----:B------:R-:W2:Y:S01]  /*5a00*/  LDC.64 R76, c[0x0][0x8a8] ;  /* 0x00022a00ff4c7b82 */ /* 0x000ea20000000a00 */
[----:B------:R-:W-:Y:S02]  /*5a10*/  LOP3.LUT R37, R37, 0x600000, RZ, 0xc0, !PT ;  /* 0x0060000025257812 */ /* 0x000fe400078ec0ff */
[----:B------:R-:W-:Y:S01]  /*5a20*/  LOP3.LUT R5, R5, 0xf20, R0, 0xf8, !PT ;  /* 0x00000f2005057812 */ /* 0x000fe200078ef800 */
[----:B------:R-:W2:Y:S01]  /*5a30*/  LDCU UR45, c[0x0][0xb0c] ;  /* 0x00016180ff2d77ac */ /* 0x000ea20008000800 */
[----:B-1----:R-:W-:Y:S01]  /*5a40*/  ULEA UR49, UR4, UR49, 0x18 ;  /* 0x0000003104317291 */ /* 0x002fe2000f8ec0ff */
[----:B------:R-:W1:Y:S01]  /*5a50*/  LDCU.64 UR4, c[0x0][0x890] ;  /* 0x00011200ff0477ac */ /* 0x000e620008000a00 */
[----:B---3--:R-:W-:Y:S01]  /*5a60*/  IMAD.U32 R94, RZ, RZ, UR8 ;  /* 0x00000008ff5e7e24 */ /* 0x008fe2000f8e00ff */
[----:B------:R-:W-:Y:S01]  /*5a70*/  MOV R92, UR10 ;  /* 0x0000000a005c7c02 */ /* 0x000fe20008000f00 */
[----:B------:R-:W-:Y:S01]  /*5a80*/  IMAD.U32 R93, RZ, RZ, UR9 ;  /* 0x00000009ff5d7e24 */ /* 0x000fe2000f8e00ff */
[----:B------:R-:W3:Y:S01]  /*5a90*/  LDCU UR38, c[0x0][0xb30] ;  /* 0x00016600ff2677ac */ /* 0x000ee20008000800 */
[----:B------:R-:W-:-:S03]  /*5aa0*/  IMAD.U32 R91, RZ, RZ, UR11 ;  /* 0x0000000bff5b7e24 */ /* 0x000fc6000f8e00ff */
[----:B------:R-:W4:Y:S01]  /*5ab0*/  LDS R2, [UR49+0x120] ;  /* 0x00012031ff027984 */ /* 0x000f220008000800 */
[----:B------:R-:W2:Y:S01]  /*5ac0*/  LDCU.64 UR54, c[0x0][0x888] ;  /* 0x00011100ff3677ac */ /* 0x000ea20008000a00 */
[----:B------:R-:W2:Y:S01]  /*5ad0*/  LDCU.64 UR46, c[0x0][0xb28] ;  /* 0x00016500ff2e77ac */ /* 0x000ea20008000a00 */
[----:B------:R-:W2:Y:S01]  /*5ae0*/  LDCU.128 UR56, c[0x0][0xb10] ;  /* 0x00016200ff3877ac */ /* 0x000ea20008000c00 */
[----:B-1----:R-:W-:Y:S01]  /*5af0*/  IMAD.U32 R90, RZ, RZ, UR4 ;  /* 0x00000004ff5a7e24 */ /* 0x002fe2000f8e00ff */
[----:B------:R-:W-:Y:S01]  /*5b00*/  UIADD3 UR4, UPT, UPT, UR49, 0x200, URZ ;  /* 0x0000020031047890 */ /* 0x000fe2000fffe0ff */
[----:B------:R-:W-:Y:S01]  /*5b10*/  IMAD.U32 R89, RZ, RZ, UR5 ;  /* 0x00000005ff597e24 */ /* 0x000fe2000f8e00ff */
[----:B------:R-:W1:Y:S04]  /*5b20*/  LDCU UR60, c[0x0][0x374] ;  /* 0x00006e80ff3c77ac */ /* 0x000e680008000800 */
[----:B------:R-:W-:Y:S01]  /*5b30*/  IMAD.U32 R80, RZ, RZ, UR4 ;  /* 0x00000004ff507e24 */ /* 0x000fe2000f8e00ff */
[----:B------:R-:W-:Y:S01]  /*5b40*/  UMOV UR53, URZ ;  /* 0x000000ff00357c82 */ /* 0x000fe20008000000 */
[----:B------:R-:W-:-:S02]  /*5b50*/  UMOV UR50, URZ ;  /* 0x000000ff00327c82 */ /* 0x000fc40008000000 */
[----:B------:R-:W-:Y:S01]  /*5b60*/  IMAD R84, R5, 0x2, R80 ;  /* 0x0000000205547824 */ /* 0x000fe200078e0250 */
[C---:B----4-:R-:W-:Y:S02]  /*5b70*/  IADD3 R3, PT, PT, R2.reuse, 0x80, RZ ;  /* 0x0000008002037810 */ /* 0x050fe40007ffe0ff */
[----:B------:R-:W-:Y:S02]  /*5b80*/  LOP3.LUT R2, R2, 0xffff, RZ, 0xc0, !PT ;  /* 0x0000ffff02027812 */ /* 0x000fe400078ec0ff */
[----:B------:R-:W-:-:S05]  /*5b90*/  LOP3.LUT R3, R3, 0xffff, RZ, 0xc0, !PT ;  /* 0x0000ffff03037812 */ /* 0x000fca00078ec0ff */
[----:B------:R4:W-:Y:S02]  /*5ba0*/  STL.64 [R1], R2 ;  /* 0x0000000201007387 */ /* 0x0009e40000100a00 */
[C---:B----4-:R-:W-:Y:S02]  /*5bb0*/  LOP3.LUT R3, R85.reuse, 0x2, RZ, 0xc0, !PT ;  /* 0x0000000255037812 */ /* 0x050fe400078ec0ff */
[----:B------:R-:W-:-:S03]  /*5bc0*/  LOP3.LUT R85, R85, 0x4, RZ, 0xc0, !PT ;  /* 0x0000000455557812 */ /* 0x000fc600078ec0ff */
[--C-:B------:R-:W-:Y:S02]  /*5bd0*/  IMAD R100, R3, -0x10, R84.reuse ;  /* 0xfffffff003647824 */ /* 0x100fe400078e0254 */
[----:B-123--:R-:W-:-:S07]  /*5be0*/  IMAD R98, R85, -0x10, R84 ;  /* 0xfffffff055627824 */ /* 0x00efce00078e0254 */
.L_x_141:
[----:B------:R-:W-:Y:S04]  /*5bf0*/  SHF.L.U32 R3, R81, 0x1f, RZ ;  /* 0x0000001f51037819 */ /* 0x000fe800000006ff */
[----:B-1----:R-:W1:Y:S02]  /*5c00*/  SYNCS.PHASECHK.TRANS64.TRYWAIT P0, [UR49+0xd0], R3 ;  /* 0x0000d003ff0075a7 */ /* 0x002e640008001131 */
[----:B-123--:R-:W-:Y:S05]  /*5c10*/  @!P0 BRA `(.L_x_98) ;  /* 0x0000004c009c8947 */ /* 0x00efea0003800000 */
.L_x_197:
[----:B------:R-:W-:Y:S01]  /*5c20*/  LEA R2, R36, UR48, 0x2 ;  /* 0x0000003024027c11 */ /* 0x000fe2000f8e10ff */
        /* <DEDUP_REMOVED lines=9> */
[----:B------:R-:W-:Y:S09]  /*5cc0*/  UPRMT UR4, URZ, 0x654, UR4 ;  /* 0x00000654ff047896 */ /* 0x000ff20008000004 */
[----:B---3--:R-:W-:Y:S01]  /*5cd0*/  SYNCS.ARRIVE.TRANS64.RED.A1T0 RZ, [UR4], RZ ;  /* 0x000000ffffff79a7 */ /* 0x008fe20008100404 */
[----:B------:R-:W5:Y:S01]  /*5ce0*/  LDL R2, [R2] ;  /* 0x0000000002027983 */ /* 0x000f620000100800 */
[----:B--2---:R-:W-:Y:S11]  /*5cf0*/  LOP3.LUT P0, RZ, R6, 0x1, RZ, 0xc0, !PT ;  /* 0x0000000106ff7812 */ /* 0x004ff6000780c0ff */
[----:B------:R-:W-:Y:S02]  /*5d00*/  @!UPT UIADD3 URZ, UPT, UPT, URZ, URZ, URZ ;  /* 0x000000fffffff290 */ /* 0x000fe4000fffe0ff */
[----:B------:R-:W-:Y:S01]  /*5d10*/  VOTEU.ANY UP1, P0 ;  /* 0x0000000000ff7886 */ /* 0x000fe20000020100 */
[----:B------:R-:W-:Y:S01]  /*5d20*/  PLOP3.LUT P0, PT, PT, PT, UP1, 0x80, 0x8 ;  /* 0x000000000008781c */ /* 0x000fe20003f0f018 */
[----:B------:R-:W-:Y:S11]  /*5d30*/  UP2UR UR62, UPR, URZ, 0x2 ;  /* 0x00000002ff3e7883 */ /* 0x000ff60008000000 */
[----:B------:R-:W-:Y:S01]  /*5d40*/  @!UPT UIADD3 URZ, UPT, UPT, URZ, URZ, URZ ;  /* 0x000000fffffff290 */ /* 0x000fe2000fffe0ff */
[----:B-1----:R-:W-:Y:S02]  /*5d50*/  @P0 MOV R3, R4 ;  /* 0x0000000400030202 */ /* 0x002fe40000000f00 */
[----:B------:R-:W-:Y:S02]  /*5d60*/  @P0 LOP3.LUT R0, R5, 0xffff, RZ, 0xc0, !PT ;  /* 0x0000ffff05000812 */ /* 0x000fe400078ec0ff */
[----:B------:R-:W-:Y:S02]  /*5d70*/  @P0 R2UR UR5, R3 ;  /* 0x00000000030502ca */ /* 0x000fe400000e0000 */
[----:B------:R-:W-:Y:S11]  /*5d80*/  @P0 R2UR UR4, R0 ;  /* 0x00000000000402ca */ /* 0x000ff600000e0000 */
[----:B------:R-:W-:Y:S02]  /*5d90*/  @UP1 UMOV UR37, UR5 ;  /* 0x0000000500251c82 */ /* 0x000fe40008000000 */
[----:B------:R-:W-:Y:S01]  /*5da0*/  @UP1 UMOV UR36, UR4 ;  /* 0x0000000400241c82 */ /* 0x000fe20008000000 */
[----:B------:R-:W-:Y:S05]  /*5db0*/  BRA.U !UP0, `(.L_x_99) ;  /* 0x0000000108cc7547 */ /* 0x000fea000b800000 */
[----:B------:R-:W1:Y:S01]  /*5dc0*/  LDCU UR9, c[0x0][0xb20] ;  /* 0x00016400ff0977ac */ /* 0x000e620008000800 */
[----:B------:R-:W-:Y:S02]  /*5dd0*/  UIMAD.WIDE.U32 UR4, UR60, UR59, URZ ;  /* 0x0000003b3c0472a5 */ /* 0x000fe4000f8e00ff */
[----:B------:R-:W-:Y:S02]  /*5de0*/  UIMAD.WIDE.U32 UR6, UR61, UR56, URZ ;  /* 0x000000383d0672a5 */ /* 0x000fe4000f8e00ff */
[----:B------:R-:W-:Y:S02]  /*5df0*/  UIMAD.WIDE.U32 UR10, UR36, UR59, URZ ;  /* 0x0000003b240a72a5 */ /* 0x000fe4000f8e00ff */
[----:B------:R-:W-:Y:S02]  /*5e00*/  UISETP.NE.AND UP0, UPT, UR58, 0x1, UPT ;  /* 0x000000013a00788c */ /* 0x000fe4000bf05270 */
[----:B------:R-:W-:Y:S02]  /*5e10*/  UISETP.NE.AND UP1, UPT, UR45, 0x1, UPT ;  /* 0x000000012d00788c */ /* 0x000fe4000bf25270 */
[----:B------:R-:W-:Y:S02]  /*5e20*/  UISETP.NE.AND UP2, UPT, UR39, 0x1, UPT ;  /* 0x000000012700788c */ /* 0x000fe4000bf45270 */
[----:B------:R-:W-:Y:S01]  /*5e30*/  UIMAD.WIDE.U32 UR12, UR37, UR56, URZ ;  /* 0x00000038250c72a5 */ /* 0x000fe2000f8e00ff */
[----:B------:R-:W-:Y:S01]  /*5e40*/  UMOV UR4, UR5 ;  /* 0x0000000500047c82 */ /* 0x000fe20008000000 */
[----:B------:R-:W-:Y:S01]  /*5e50*/  UMOV UR6, UR11 ;  /* 0x0000000b00067c82 */ /* 0x000fe20008000000 */
[----:B-1----:R-:W-:Y:S03]  /*5e60*/  USHF.R.U32.HI UR8, URZ, UR9, UR4 ;  /* 0x00000009ff087299 */ /* 0x002fe60008011604 */
[----:B------:R-:W-:Y:S02]  /*5e70*/  UMOV UR4, UR7 ;  /* 0x0000000700047c82 */ /* 0x000fe40008000000 */
[----:B------:R-:W-:Y:S02]  /*5e80*/  USHF.R.U32.HI UR5, URZ, UR57, UR4 ;  /* 0x00000039ff057299 */ /* 0x000fe40008011604 */
[----:B------:R-:W-:Y:S02]  /*5e90*/  USEL UR4, UR60, UR8, !UP0 ;  /* 0x000000083c047287 */ /* 0x000fe4000c000000 */
[----:B------:R-:W-:Y:S02]  /*5ea0*/  USHF.R.U32.HI UR8, URZ, UR9, UR6 ;  /* 0x00000009ff087299 */ /* 0x000fe40008011606 */
[----:B------:R-:W-:Y:S02]  /*5eb0*/  UIMAD.WIDE.U32 UR6, UR4, UR46, URZ ;  /* 0x0000002e040672a5 */ /* 0x000fe4000f8e00ff */
[----:B------:R-:W-:Y:S02]  /*5ec0*/  USEL UR9, UR61, UR5, !UP1 ;  /* 0x000000053d097287 */ /* 0x000fe4000c800000 */
[----:B------:R-:W-:Y:S02]  /*5ed0*/  USEL UR8, UR36, UR8, !UP0 ;  /* 0x0000000824087287 */ /* 0x000fe4000c000000 */
[----:B------:R-:W-:Y:S01]  /*5ee0*/  UIMAD.WIDE.U32 UR10, UR9, UR46, URZ ;  /* 0x0000002e090a72a5 */ /* 0x000fe2000f8e00ff */
[----:B------:R-:W-:Y:S01]  /*5ef0*/  UMOV UR6, UR7 ;  /* 0x0000000700067c82 */ /* 0x000fe20008000000 */
[----:B------:R-:W-:Y:S01]  /*5f00*/  UMOV UR5, UR13 ;  /* 0x0000000d00057c82 */ /* 0x000fe20008000000 */
[----:B------:R-:W-:Y:S02]  /*5f10*/  @UP2 USHF.R.U32.HI UR4, URZ, UR47, UR6 ;  /* 0x0000002fff042299 */ /* 0x000fe40008011606 */
[----:B------:R-:W-:Y:S02]  /*5f20*/  USHF.R.U32.HI UR5, URZ, UR57, UR5 ;  /* 0x00000039ff057299 */ /* 0x000fe40008011605 */
[----:B------:R-:W-:Y:S02]  /*5f30*/  UIMAD UR4, UR39, UR4, URZ ;  /* 0x00000004270472a4 */ /* 0x000fe4000f8e02ff */
[----:B------:R-:W-:Y:S02]  /*5f40*/  USEL UR5, UR37, UR5, !UP1 ;  /* 0x0000000525057287 */ /* 0x000fe4000c800000 */
[----:B------:R-:W-:Y:S01]  /*5f50*/  UISETP.GE.AND UP0, UPT, UR8, UR4, UPT ;  /* 0x000000040800728c */ /* 0x000fe2000bf06270 */
[----:B------:R-:W-:Y:S01]  /*5f60*/  UMOV UR6, UR11 ;  /* 0x0000000b00067c82 */ /* 0x000fe20008000000 */
[----:B------:R-:W-:Y:S02]  /*5f70*/  UIMAD.WIDE.U32 UR10, UR8, UR46, URZ ;  /* 0x0000002e080a72a5 */ /* 0x000fe4000f8e00ff */
[----:B------:R-:W-:Y:S04]  /*5f80*/  @UP2 USHF.R.U32.HI UR9, URZ, UR47, UR6 ;  /* 0x0000002fff092299 */ /* 0x000fe80008011606 */
[----:B------:R-:W-:Y:S01]  /*5f90*/  UIMAD UR6, UR39, UR9, URZ ;  /* 0x00000009270672a4 */ /* 0x000fe2000f8e02ff */
[----:B------:R-:W-:Y:S03]  /*5fa0*/  UMOV UR4, UR11 ;  /* 0x0000000b00047c82 */ /* 0x000fe60008000000 */
[----:B------:R-:W-:Y:S02]  /*5fb0*/  UISETP.GE.OR UP0, UPT, UR5, UR6, UP0 ;  /* 0x000000060500728c */ /* 0x000fe40008706670 */
[----:B------:R-:W-:Y:S02]  /*5fc0*/  USHF.R.U32.HI UR4, URZ, UR47, UR4 ;  /* 0x0000002fff047299 */ /* 0x000fe40008011604 */
[----:B------:R-:W-:Y:S02]  /*5fd0*/  UIMAD.WIDE.U32 UR6, UR5, UR46, URZ ;  /* 0x0000002e050672a5 */ /* 0x000fe4000f8e00ff */
[----:B------:R-:W-:Y:S02]  /*5fe0*/  USEL UR11, UR8, UR4, !UP2 ;  /* 0x00000004080b7287 */ /* 0x000fe4000d000000 */
[----:B------:R-:W-:Y:S02]  /*5ff0*/  UIADD3 UR6, UPT, UPT, -UR5, URZ, URZ ;  /* 0x000000ff05067290 */ /* 0x000fe4000fffe1ff */
[----:B------:R-:W-:Y:S02]  /*6000*/  UIADD3 UR10, UPT, UPT, -UR11, URZ, URZ ;  /* 0x000000ff0b0a7290 */ /* 0x000fe4000fffe1ff */
[----:B------:R-:W-:Y:S02]  /*6010*/  UIMAD UR6, UR45, UR6, UR37 ;  /* 0x000000062d0672a4 */ /* 0x000fe4000f8e0225 */
[----:B------:R-:W-:Y:S01]  /*6020*/  UIMAD UR10, UR39, UR10, UR8 ;  /* 0x0000000a270a72a4 */ /* 0x000fe2000f8e0208 */
[----:B------:R-:W-:Y:S01]  /*6030*/  @!UP0 UMOV UR4, UR7 ;  /* 0x0000000700048c82 */ /* 0x000fe20008000000 */
[----:B------:R-:W-:Y:S02]  /*6040*/  UIADD3 UR7, UPT, UPT, -UR8, URZ, URZ ;  /* 0x000000ff08077290 */ /* 0x000fe4000fffe1ff */
[----:B------:R-:W-:Y:S04]  /*6050*/  @!UP0 USHF.R.U32.HI UR4, URZ, UR47, UR4 ;  /* 0x0000002fff048299 */ /* 0x000fe80008011604 */
[----:B------:R-:W-:Y:S04]  /*6060*/  @!UP0 USEL UR4, UR5, UR4, !UP2 ;  /* 0x0000000405048287 */ /* 0x000fe8000d000000 */
[----:B------:R-:W-:Y:S02]  /*6070*/  @!UP0 UIMAD UR9, UR9, UR10, UR4 ;  /* 0x0000000a090982a4 */ /* 0x000fe4000f8e0204 */
[----:B------:R-:W-:Y:S02]  /*6080*/  @!UP0 UIADD3 UR10, UPT, UPT, UR11, -UR4, URZ ;  /* 0x800000040b0a8290 */ /* 0x000fe4000fffe0ff */
[----:B------:R-:W-:Y:S02]  /*6090*/  UIMAD UR4, UR58, UR7, UR36 ;  /* 0x000000073a0472a4 */ /* 0x000fe4000f8e0224 */
[----:B------:R-:W-:Y:S03]  /*60a0*/  @!UP0 UIMAD UR8, UR10, UR39, UR5 ;  /* 0x000000270a0882a4 */ /* 0x000fe6000f8e0205 */
[----:B------:R-:W-:Y:S02]  /*60b0*/  @!UP0 UMOV UR5, UR9 ;  /* 0x0000000900058c82 */ /* 0x000fe40008000000 */
[----:B------:R-:W-:Y:S02]  /*60c0*/  UIMAD UR37, UR5, UR45, UR6 ;  /* 0x0000002d052572a4 */ /* 0x000fe4000f8e0206 */
[----:B------:R-:W-:Y:S11]  /*60d0*/  UIMAD UR36, UR8, UR58, UR4 ;  /* 0x0000003a082472a4 */ /* 0x000ff6000f8e0204 */
[----:B------:R-:W-:Y:S01]  /*60e0*/  @!UPT UIADD3 URZ, UPT, UPT, URZ, URZ, URZ ;  /* 0x000000fffffff290 */ /* 0x000fe2000fffe0ff */
.L_x_99:
[----:B------:R-:W-:Y:S01]  /*60f0*/  UISETP.NE.AND UP0, UPT, UR38, 0x1, UPT ;  /* 0x000000012600788c */ /* 0x000fe2000bf05270 */
[----:B------:R-:W-:Y:S01]  /*6100*/  @P0 SHF.R.U32.HI R4, RZ, 0x10, R5 ;  /* 0x00000010ff040819 */ /* 0x000fe20000011605 */
[----:B------:R-:W-:Y:S01]  /*6110*/  USHF.L.U32 UR41, UR21, 0x7, URZ ;  /* 0x0000000715297899 */ /* 0x000fe200080006ff */
[----:B------:R-:W-:Y:S02]  /*6120*/  BSSY.RECONVERGENT B6, `(.L_x_100) ;  /* 0x0000034000067945 */ /* 0x000fe40003800200 */
[----:B------:R-:W-:Y:S02]  /*6130*/  @P0 R2UR UR63, R4 ;  /* 0x00000000043f02ca */ /* 0x000fe400000e0000 */
[----:B------:R-:W-:Y:S04]  /*6140*/  LOP3.LUT P0, RZ, R80, 0x1b0, RZ, 0xc0, !PT ;  /* 0x000001b050ff7812 */ /* 0x000fe8000780c0ff */
[----:B------:R-:W1:Y:S01]  /*6150*/  @!UP0 LDCU.128 UR12, c[0x0][0xb10] ;  /* 0x00016200ff0c87ac */ /* 0x000e620008000c00 */
[----:B------:R-:W2:Y:S01]  /*6160*/  @!UP0 LDCU UR5, c[0x0][0xb0c] ;  /* 0x00016180ff0587ac */ /* 0x000ea20008000800 */
[----:B------:R-:W3:Y:S01]  /*6170*/  @!UP0 LDCU UR10, c[0x0][0xb20] ;  /* 0x00016400ff0a87ac */ /* 0x000ee20008000800 */
[----:B-1----:R-:W-:Y:S02]  /*6180*/  UIMAD.WIDE.U32 UR8, UR37, UR12, URZ ;  /* 0x0000000c250872a5 */ /* 0x002fe4000f8e00ff */
[----:B------:R-:W-:Y:S02]  /*6190*/  UIMAD.WIDE.U32 UR6, UR36, UR15, URZ ;  /* 0x0000000f240672a5 */ /* 0x000fe4000f8e00ff */
[----:B------:R-:W-:Y:S03]  /*61a0*/  @!UP0 UISETP.NE.AND UP1, UPT, UR14, 0x1, UPT ;  /* 0x000000010e00888c */ /* 0x000fe6000bf25270 */
[----:B------:R-:W-:Y:S01]  /*61b0*/  @!UP0 UMOV UR4, UR9 ;  /* 0x0000000900048c82 */ /* 0x000fe20008000000 */
[----:B--2---:R-:W-:Y:S02]  /*61c0*/  @!UP0 UISETP.NE.AND UP2, UPT, UR5, 0x1, UPT ;  /* 0x000000010500888c */ /* 0x004fe4000bf45270 */
[----:B------:R-:W-:Y:S01]  /*61d0*/  @!UP0 USHF.R.U32.HI UR4, URZ, UR13, UR4 ;  /* 0x0000000dff048299 */ /* 0x000fe20008011604 */
[----:B------:R-:W-:Y:S02]  /*61e0*/  @!UP0 UMOV UR6, UR7 ;  /* 0x0000000700068c82 */ /* 0x000fe40008000000 */
[----:B---3--:R-:W-:Y:S02]  /*61f0*/  @!UP0 USHF.R.U32.HI UR6, URZ, UR10, UR6 ;  /* 0x0000000aff068299 */ /* 0x008fe40008011606 */
[----:B------:R-:W-:Y:S02]  /*6200*/  @!UP0 USEL UR7, UR37, UR4, !UP2 ;  /* 0x0000000425078287 */ /* 0x000fe4000d000000 */
[----:B------:R-:W-:Y:S04]  /*6210*/  @!UP0 USEL UR6, UR36, UR6, !UP1 ;  /* 0x0000000624068287 */ /* 0x000fe8000c800000 */
[----:B------:R-:W-:Y:S02]  /*6220*/  @!UP0 UIADD3 UR4, UPT, UPT, -UR7, UR6, URZ ;  /* 0x0000000607048290 */ /* 0x000fe4000fffe1ff */
[----:B------:R-:W-:Y:S02]  /*6230*/  @!UP0 UIADD3 UR6, UPT, UPT, UR7, -UR6, URZ ;  /* 0x8000000607068290 */ /* 0x000fe4000fffe0ff */
[----:B------:R-:W-:Y:S02]  /*6240*/  @!UP0 UIMAD UR37, UR4, UR5, UR37 ;  /* 0x00000005042582a4 */ /* 0x000fe4000f8e0225 */
[----:B------:R-:W-:Y:S01]  /*6250*/  @!UP0 UIMAD UR36, UR6, UR14, UR36 ;  /* 0x0000000e062482a4 */ /* 0x000fe2000f8e0224 */
[----:B------:R-:W-:Y:S11]  /*6260*/  @!P0 BRA `(.L_x_101) ;  /* 0x00000000007c8947 */ /* 0x000ff60003800000 */
[----:B------:R-:W1:Y:S01]  /*6270*/  LDCU.64 UR8, c[0x4][0x80] ;  /* 0x01001000ff0877ac */ /* 0x000e620008000a00 */
[----:B------:R-:W-:Y:S01]  /*6280*/  MOV R16, 0x0 ;  /* 0x0000000000107802 */ /* 0x000fe20000000f00 */
[----:B------:R-:W-:Y:S02]  /*6290*/  HFMA2 R12, -RZ, RZ, 0, 5.9604644775390625e-08 ;  /* 0x00000001ff0c7431 */ /* 0x000fe400000001ff */
[----:B------:R-:W-:Y:S01]  /*62a0*/  IMAD.MOV.U32 R8, RZ, RZ, 0x70 ;  /* 0x00000070ff087424 */ /* 0x000fe200078e00ff */
[----:B------:R2:W3:Y:S01]  /*62b0*/  LDC.64 R14, c[0x4][R16] ;  /* 0x01000000100e7b82 */ /* 0x0004e20000000a00 */
[----:B------:R-:W4:Y:S01]  /*62c0*/  LDCU.64 UR6, c[0x4][0x88] ;  /* 0x01001100ff0677ac */ /* 0x000f220008000a00 */
[----:B------:R-:W-:Y:S01]  /*62d0*/  IMAD.MOV.U32 R13, RZ, RZ, RZ ;  /* 0x000000ffff0d7224 */ /* 0x000fe200078e00ff */
[----:B------:R-:W2:Y:S01]  /*62e0*/  LDCU.64 UR4, c[0x4][0x8] ;  /* 0x01000100ff0477ac */ /* 0x000ea20008000a00 */
[----:B-1----:R-:W-:Y:S01]  /*62f0*/  MOV R5, UR9 ;  /* 0x0000000900057c02 */ /* 0x002fe20008000f00 */
[----:B------:R-:W-:Y:S01]  /*6300*/  IMAD.U32 R4, RZ, RZ, UR8 ;  /* 0x00000008ff047e24 */ /* 0x000fe2000f8e00ff */
[----:B----4-:R-:W-:Y:S01]  /*6310*/  MOV R7, UR7 ;  /* 0x0000000700077c02 */ /* 0x010fe20008000f00 */
[----:B------:R-:W-:Y:S01]  /*6320*/  IMAD.U32 R6, RZ, RZ, UR6 ;  /* 0x00000006ff067e24 */ /* 0x000fe2000f8e00ff */
[----:B--2---:R-:W-:Y:S01]  /*6330*/  MOV R11, UR5 ;  /* 0x00000005000b7c02 */ /* 0x004fe20008000f00 */
[----:B------:R-:W-:Y:S02]  /*6340*/  IMAD.U32 R10, RZ, RZ, UR4 ;  /* 0x00000004ff0a7e24 */ /* 0x000fe4000f8e00ff */
[----:B------:R-:W-:Y:S07]  /*6350*/  LEPC R20, `(.L_x_102) ;  /* 0x000000001014794e */ /* 0x000fee0000000000 */
[----:B---3-5:R-:W-:Y:S05]  /*6360*/  CALL.ABS.NOINC R14 ;  /* 0x000000000e007343 */ /* 0x028fea0003c00000 */
.L_x_102:
[----:B------:R-:W1:Y:S01]  /*6370*/  LDCU.64 UR8, c[0x4][0x80] ;  /* 0x01001000ff0877ac */ /* 0x000e620008000a00 */
[----:B------:R-:W2:Y:S01]  /*6380*/  LDC.64 R16, c[0x4][R16] ;  /* 0x0100000010107b82 */ /* 0x000ea20000000a00 */
[----:B------:R-:W-:Y:S02]  /*6390*/  HFMA2 R12, -RZ, RZ, 0, 5.9604644775390625e-08 ;  /* 0x00000001ff0c7431 */ /* 0x000fe400000001ff */
[----:B------:R-:W-:Y:S02]  /*63a0*/  IMAD.MOV.U32 R8, RZ, RZ, 0x70 ;  /* 0x00000070ff087424 */ /* 0x000fe400078e00ff */
[----:B------:R-:W-:Y:S01]  /*63b0*/  IMAD.MOV.U32 R13, RZ, RZ, RZ ;  /* 0x000000ffff0d7224 */ /* 0x000fe200078e00ff */
[----:B------:R-:W3:Y:S01]  /*63c0*/  LDCU.64 UR6, c[0x4][0x88] ;  /* 0x01001100ff0677ac */ /* 0x000ee20008000a00 */
[----:B------:R-:W4:Y:S01]  /*63d0*/  LDCU.64 UR4, c[0x4][0x8] ;  /* 0x01000100ff0477ac */ /* 0x000f220008000a00 */
[----:B-1----:R-:W-:Y:S02]  /*63e0*/  MOV R4, UR8 ;  /* 0x0000000800047c02 */ /* 0x002fe40008000f00 */
[----:B------:R-:W-:Y:S02]  /*63f0*/  MOV R5, UR9 ;  /* 0x0000000900057c02 */ /* 0x000fe40008000f00 */
[----:B---3--:R-:W-:Y:S01]  /*6400*/  MOV R7, UR7 ;  /* 0x0000000700077c02 */ /* 0x008fe20008000f00 */
[----:B------:R-:W-:Y:S01]  /*6410*/  IMAD.U32 R6, RZ, RZ, UR6 ;  /* 0x00000006ff067e24 */ /* 0x000fe2000f8e00ff */
[----:B----4-:R-:W-:Y:S01]  /*6420*/  MOV R11, UR5 ;  /* 0x00000005000b7c02 */ /* 0x010fe20008000f00 */
[----:B------:R-:W-:Y:S02]  /*6430*/  IMAD.U32 R10, RZ, RZ, UR4 ;  /* 0x00000004ff0a7e24 */ /* 0x000fe4000f8e00ff */
[----:B------:R-:W-:Y:S07]  /*6440*/  LEPC R20, `(.L_x_101) ;  /* 0x000000001014794e */ /* 0x000fee0000000000 */
[----:B--2---:R-:W-:Y:S05]  /*6450*/  CALL.ABS.NOINC R16 ;  /* 0x0000000010007343 */ /* 0x004fea0003c00000 */
.L_x_101:
[----:B------:R-:W-:Y:S05]  /*6460*/  BSYNC.RECONVERGENT B6 ;  /* 0x0000000000067941 */ /* 0x000fea0003800200 */
.L_x_100:
[----:B------:R-:W-:Y:S02]  /*6470*/  R2UR UR6, R97 ;  /* 0x00000000610672ca */ /* 0x000fe400000e0000 */
[----:B------:R-:W-:Y:S02]  /*6480*/  R2UR UR5, R90 ;  /* 0x000000005a0572ca */ /* 0x000fe400000e0000 */
[----:B------:R-:W-:Y:S02]  /*6490*/  R2UR UR4, R89 ;  /* 0x00000000590472ca */ /* 0x000fe400000e0000 */
[----:B------:R-:W-:Y:S02]  /*64a0*/  ISETP.NE.U32.AND P4, PT, R78, RZ, PT ;  /* 0x000000ff4e00720c */ /* 0x000fe40003f85070 */
[----:B------:R-:W-:Y:S02]  /*64b0*/  ISETP.NE.U32.AND P2, PT, RZ, UR54, PT ;  /* 0x00000036ff007c0c */ /* 0x000fe4000bf45070 */
[----:B------:R-:W-:Y:S02]  /*64c0*/  ISETP.NE.AND.EX P4, PT, R79, RZ, PT, P4 ;  /* 0x000000ff4f00720c */ /* 0x000fe40003f85340 */
[----:B------:R-:W-:Y:S01]  /*64d0*/  ISETP.NE.AND.EX P2, PT, RZ, UR55, PT, P2 ;  /* 0x00000037ff007c0c */ /* 0x000fe2000bf45320 */
[----:B------:R-:W-:Y:S02]  /*64e0*/  UISETP.NE.AND UP2, UPT, UR6, URZ, UPT ;  /* 0x000000ff0600728c */ /* 0x000fe4000bf45270 */
[----:B------:R-:W-:Y:S04]  /*64f0*/  UISETP.NE.U32.AND UP0, UPT, UR5, URZ, UPT ;  /* 0x000000ff0500728c */ /* 0x000fe8000bf05070 */
[----:B------:R-:W-:Y:S01]  /*6500*/  UISETP.NE.AND.EX UP1, UPT, UR4, URZ, UPT, UP0 ;  /* 0x000000ff0400728c */ /* 0x000fe2000bf25300 */
[----:B------:R-:W-:Y:S01]  /*6510*/  PLOP3.LUT P1, PT, PT, PT, UP2, 0x80, 0x8 ;  /* 0x000000000008781c */ /* 0x000fe20003f2f028 */
[----:B------:R-:W-:Y:S03]  /*6520*/  UPLOP3.LUT UP0, UPT, UPT, UPT, UPT, 0x40, 0x4 ;  /* 0x000000000004789c */ /* 0x000fe60003f0e870 */
[----:B------:R-:W-:Y:S06]  /*6530*/  @UP2 UPLOP3.LUT UP0, UPT, UPT, UPT, UP1, 0x80, 0x8 ;  /* 0x000000000008289c */ /* 0x000fec0003f0f010 */
[----:B------:R-:W-:Y:S01]  /*6540*/  PLOP3.LUT P0, PT, PT, PT, UP0, 0x80, 0x8 ;  /* 0x000000000008781c */ /* 0x000fe20003f0f008 */
[----:B------:R-:W-:Y:S01]  /*6550*/  @!UPT UIADD3 URZ, UPT, UPT, URZ, URZ, URZ ;  /* 0x000000fffffff290 */ /* 0x000fe2000fffe0ff */
[----:B------:R-:W-:Y:S11]  /*6560*/  BRA.U !UP1, `(.L_x_103) ;  /* 0x0000000109407547 */ /* 0x000ff6000b800000 */
[----:B------:R-:W-:Y:S01]  /*6570*/  UISETP.NE.U32.AND UP0, UPT, UR54, URZ, UPT ;  /* 0x000000ff3600728c */ /* 0x000fe2000bf05070 */
[----:B------:R-:W-:Y:S01]  /*6580*/  R2UR UR6, R90 ;  /* 0x000000005a0672ca */ /* 0x000fe200000e0000 */
[----:B------:R-:W1:Y:S01]  /*6590*/  LDCU.64 UR8, c[0x0][0x358] ;  /* 0x00006b00ff0877ac */ /* 0x000e620008000a00 */
[----:B------:R-:W-:Y:S02]  /*65a0*/  HFMA2 R87, -RZ, RZ, 0, 5.9604644775390625e-08 ;  /* 0x00000001ff577431 */ /* 0x000fe400000001ff */
[----:B------:R-:W-:Y:S01]  /*65b0*/  IMAD.MOV.U32 R0, RZ, RZ, 0x1 ;  /* 0x00000001ff007424 */ /* 0x000fe200078e00ff */
[----:B------:R-:W-:Y:S06]  /*65c0*/  UISETP.NE.AND.EX UP0, UPT, UR55, URZ, UPT, UP0 ;  /* 0x000000ff3700728c */ /* 0x000fec000bf05300 */
[----:B------:R-:W-:Y:S05]  /*65d0*/  PLOP3.LUT P3, PT, PT, PT, UP0, 0x80, 0x8 ;  /* 0x000000000008781c */ /* 0x000fea0003f6f008 */
[----:B------:R-:W2:Y:S01]  /*65e0*/  @UP0 LDCU.64 UR4, c[0x0][0x888] ;  /* 0x00011100ff0407ac */ /* 0x000ea20008000a00 */
[----:B------:R-:W-:Y:S07]  /*65f0*/  @UP0 UIMAD UR6, UR52, UR6, URZ ;  /* 0x00000006340602a4 */ /* 0x000fee000f8e02ff */
[----:B------:R-:W-:Y:S01]  /*6600*/  @!P3 PRMT R87, R0, 0x7610, R87 ;  /* 0x000076100057b816 */ /* 0x000fe20000000057 */
[----:B--2---:R-:W-:Y:S06]  /*6610*/  @UP0 UIMAD.WIDE UR4, UR6, 0x4, UR4 ;  /* 0x00000004060408a5 */ /* 0x004fec000f8e0204 */
[----:B------:R-:W-:Y:S02]  /*6620*/  IMAD.U32 R4, RZ, RZ, UR4 ;  /* 0x00000004ff047e24 */ /* 0x000fe4000f8e00ff */
[----:B------:R-:W-:Y:S03]  /*6630*/  IMAD.U32 R5, RZ, RZ, UR5 ;  /* 0x00000005ff057e24 */ /* 0x000fe6000f8e00ff */
[----:B------:R-:W2:Y:S02]  /*6640*/  @!UP0 LDCU UR4, c[0x0][0x880] ;  /* 0x00011000ff0487ac */ /* 0x000ea40008000800 */
[----:B-1---5:R1:W5:Y:S02]  /*6650*/  @P3 LDG.E R41, desc[UR8][R4.64] ;  /* 0x0000000804293981 */ /* 0x022364000c1e1900 */
[----:B-12---:R-:W-:Y:S02]  /*6660*/  @!P3 MOV R41, UR4 ;  /* 0x000000040029bc02 */ /* 0x006fe40008000f00 */
.L_x_103:
[----:B------:R-:W-:Y:S05]  /*6670*/  @!P4 BRA `(.L_x_104) ;  /* 0x000000000024c947 */ /* 0x000fea0003800000 */
[----:B------:R-:W-:Y:S01]  /*6680*/  ISETP.NE.U32.AND P3, PT, R76, RZ, PT ;  /* 0x000000ff4c00720c */ /* 0x000fe20003f65070 */
[----:B------:R-:W1:Y:S03]  /*6690*/  LDCU.64 UR4, c[0x0][0x358] ;  /* 0x00006b00ff0477ac */ /* 0x000e660008000a00 */
[----:B------:R-:W-:Y:S11]  /*66a0*/  ISETP.NE.AND.EX P3, PT, R77, RZ, PT, P3 ;  /* 0x000000ff4d00720c */ /* 0x000ff60003f65330 */
[----:B------:R-:W-:Y:S02]  /*66b0*/  @!UPT UIADD3 URZ, UPT, UPT, URZ, URZ, URZ ;  /* 0x000000fffffff290 */ /* 0x000fe4000fffe0ff */
[----:B------:R-:W2:Y:S01]  /*66c0*/  @P3 LDC.64 R4, c[0x0][0x8a8] ;  /* 0x00022a00ff043b82 */ /* 0x000ea20000000a00 */
[----:B------:R-:W-:Y:S04]  /*66d0*/  @P3 IMAD R0, R78, UR52, RZ ;  /* 0x000000344e003c24 */ /* 0x000fe8000f8e02ff */
[----:B--2---:R-:W-:Y:S05]  /*66e0*/  @P3 IMAD.WIDE R4, R0, 0x4, R4 ;  /* 0x0000000400043825 */ /* 0x004fea00078e0204 */
[----:B-1---5:R1:W5:Y:S02]  /*66f0*/  @P3 LDG.E R38, desc[UR4][R4.64] ;  /* 0x0000000404263981 */ /* 0x022364000c1e1900 */
[----:B-1----:R-:W2:Y:S02]  /*6700*/  @!P3 LDC R38, c[0x0][0x8a0] ;  /* 0x00022800ff26bb82 */ /* 0x002ea40000000800 */
.L_x_104:
[----:B-----5:R-:W-:Y:S01]  /*6710*/  FSETP.NEU.AND P4, PT, R41, RZ, PT ;  /* 0x000000ff2900720b */ /* 0x020fe20003f8d000 */
[----:B------:R-:W1:Y:S01]  /*6720*/  LDCU.64 UR10, c[0x0][0xa90] ;  /* 0x00015200ff0a77ac */ /* 0x000e620008000a00 */
[----:B------:R-:W-:Y:S01]  /*6730*/  SEL R4, RZ, 0xffffffff, P2 ;  /* 0xffffffffff047807 */ /* 0x000fe20001000000 */
[----:B------:R-:W-:Y:S01]  /*6740*/  BSSY B1, `(.L_x_105) ;  /* 0x000004f000017945 */ /* 0x000fe20003800000 */
[----:B------:R-:W-:Y:S01]  /*6750*/  @P1 LOP3.LUT P2, RZ, R87, 0xff, RZ, 0xc0, !PT ;  /* 0x000000ff57ff1812 */ /* 0x000fe2000784c0ff */
[----:B------:R-:W-:Y:S01]  /*6760*/  IMAD.MOV.U32 R46, RZ, RZ, 0x1 ;  /* 0x00000001ff2e7424 */ /* 0x000fe200078e00ff */
[----:B------:R-:W-:Y:S01]  /*6770*/  @P1 SEL R3, RZ, 0xffffffff, P4 ;  /* 0xffffffffff031807 */ /* 0x000fe20002000000 */
[----:B------:R-:W-:Y:S01]  /*6780*/  USHF.L.U32 UR8, UR51, 0x7, URZ ;  /* 0x0000000733087899 */ /* 0x000fe200080006ff */
[----:B------:R-:W-:Y:S01]  /*6790*/  LOP3.LUT R83, R83, 0x1, RZ, 0x3c, !PT ;  /* 0x0000000153537812 */ /* 0x000fe200078e3cff */
[----:B------:R-:W-:Y:S01]  /*67a0*/  IMAD.IADD R39, R37, 0x1, R2 ;  /* 0x0000000125277824 */ /* 0x000fe200078e0202 */
[----:B------:R-:W-:Y:S01]  /*67b0*/  @P0 SEL R3, R4, R3, !P2 ;  /* 0x0000000304030207 */ /* 0x000fe20005000000 */
[----:B------:R-:W-:Y:S01]  /*67c0*/  IMAD R106, R85, -0x10, R100 ;  /* 0xfffffff0556a7824 */ /* 0x000fe200078e0264 */
[----:B------:R-:W-:Y:S01]  /*67d0*/  LEA R105, R36, UR49, 0x3 ;  /* 0x0000003124697c11 */ /* 0x000fe2000f8e18ff */
[----:B------:R-:W-:Y:S01]  /*67e0*/  IMAD.U32 R102, RZ, RZ, UR8 ;  /* 0x00000008ff667e24 */ /* 0x000fe2000f8e00ff */
[----:B------:R-:W-:Y:S01]  /*67f0*/  @P1 LOP3.LUT R3, R3, 0x1, RZ, 0xc0, !PT ;  /* 0x0000000103031812 */ /* 0x000fe200078ec0ff */
[----:B------:R-:W-:Y:S01]  /*6800*/  IMAD.MOV.U32 R47, RZ, RZ, RZ ;  /* 0x000000ffff2f7224 */ /* 0x000fe200078e00ff */
[----:B------:R-:W-:Y:S02]  /*6810*/  SHF.L.U32 R0, R82, 0x1f, RZ ;  /* 0x0000001f52007819 */ /* 0x000fe400000006ff */
[----:B------:R-:W-:Y:S02]  /*6820*/  CS2R R74, SRZ ;  /* 0x00000000004a7805 */ /* 0x000fe4000001ff00 */
[----:B------:R-:W-:Y:S02]  /*6830*/  ISETP.NE.U32.OR P6, PT, R3, 0x1, !P1 ;  /* 0x000000010300780c */ /* 0x000fe40004fc5470 */
[----:B------:R-:W-:Y:S02]  /*6840*/  CS2R R72, SRZ ;  /* 0x0000000000487805 */ /* 0x000fe4000001ff00 */
[----:B------:R-:W-:Y:S02]  /*6850*/  R2UR UR4, R93 ;  /* 0x000000005d0472ca */ /* 0x000fe400000e0000 */
[----:B------:R-:W-:Y:S02]  /*6860*/  CS2R R66, SRZ ;  /* 0x0000000000427805 */ /* 0x000fe4000001ff00 */
[----:B------:R-:W-:Y:S02]  /*6870*/  R2UR UR6, R92 ;  /* 0x000000005c0672ca */ /* 0x000fe400000e0000 */
[----:B------:R-:W-:Y:S02]  /*6880*/  CS2R R64, SRZ ;  /* 0x0000000000407805 */ /* 0x000fe4000001ff00 */
[----:B------:R-:W-:Y:S02]  /*6890*/  R2UR UR12, R94 ;  /* 0x000000005e0c72ca */ /* 0x000fe400000e0000 */
[----:B------:R-:W-:Y:S02]  /*68a0*/  CS2R R58, SRZ ;  /* 0x00000000003a7805 */ /* 0x000fe4000001ff00 */
[----:B------:R-:W-:Y:S02]  /*68b0*/  R2UR UR9, R91 ;  /* 0x000000005b0972ca */ /* 0x000fe400000e0000 */
[----:B------:R-:W-:Y:S02]  /*68c0*/  CS2R R56, SRZ ;  /* 0x0000000000387805 */ /* 0x000fe4000001ff00 */
[----:B------:R-:W-:Y:S02]  /*68d0*/  PLOP3.LUT P3, PT, PT, PT, UP1, 0x80, 0x8 ;  /* 0x000000000008781c */ /* 0x000fe40003f6f018 */
[----:B------:R-:W-:Y:S02]  /*68e0*/  CS2R R50, SRZ ;  /* 0x0000000000327805 */ /* 0x000fe4000001ff00 */
[----:B------:R-:W-:Y:S02]  /*68f0*/  LOP3.LUT P5, R103, R87, 0xff, RZ, 0xc0, !PT ;  /* 0x000000ff57677812 */ /* 0x000fe400078ac0ff */
[----:B------:R-:W-:Y:S02]  /*6900*/  CS2R R48, SRZ ;  /* 0x0000000000307805 */ /* 0x000fe4000001ff00 */
[----:B------:R-:W-:Y:S01]  /*6910*/  @P6 SHF.L.U32 R6, R83, 0x1f, RZ ;  /* 0x0000001f53066819 */ /* 0x000fe200000006ff */
[----:B------:R-:W-:Y:S01]  /*6920*/  UIMAD.WIDE.U32 UR4, UR8, UR4, URZ ;  /* 0x00000004080472a5 */ /* 0x000fe2000f8e00ff */
[----:B------:R-:W-:Y:S02]  /*6930*/  SEL R3, RZ, 0xffffffff, P4 ;  /* 0xffffffffff037807 */ /* 0x000fe40002000000 */
[----:B------:R-:W3:Y:S01]  /*6940*/  @P6 SYNCS.PHASECHK.TRANS64.TRYWAIT P1, [UR49+0x80], R6 ;  /* 0x00008006ff0065a7 */ /* 0x000ee20008021131 */
[----:B------:R-:W-:Y:S01]  /*6950*/  UISETP.NE.AND UP0, UPT, UR12, 0x1, UPT ;  /* 0x000000010c00788c */ /* 0x000fe2000bf05270 */
[----:B------:R-:W-:Y:S02]  /*6960*/  P2R R104, PR, RZ, 0x40 ;  /* 0x00000040ff687803 */ /* 0x000fe40000000000 */
[----:B------:R-:W-:Y:S01]  /*6970*/  UMOV UR4, UR5 ;  /* 0x0000000500047c82 */ /* 0x000fe20008000000 */
[----:B------:R-:W-:Y:S01]  /*6980*/  @P3 SEL R3, R4, R3, !P5 ;  /* 0x0000000304033207 */ /* 0x000fe20006800000 */
[----:B------:R-:W-:Y:S03]  /*6990*/  USHF.R.U32.HI UR4, URZ, UR6, UR4 ;  /* 0x00000006ff047299 */ /* 0x000fe60008011604 */
[----:B------:R-:W-:Y:S01]  /*69a0*/  LOP3.LUT R3, R3, 0x1, RZ, 0xc0, !PT ;  /* 0x0000000103037812 */ /* 0x000fe200078ec0ff */
[----:B------:R-:W-:Y:S02]  /*69b0*/  USEL UR4, UR8, UR4, !UP0 ;  /* 0x0000000408047287 */ /* 0x000fe4000c000000 */
[----:B------:R-:W-:Y:S01]  /*69c0*/  UISETP.NE.AND UP0, UPT, UR9, 0x1, UPT ;  /* 0x000000010900788c */ /* 0x000fe2000bf05270 */
[----:B------:R4:W2:Y:S03]  /*69d0*/  SYNCS.PHASECHK.TRANS64.TRYWAIT P0, [R105+URZ+0xe0], R0 ;  /* 0x0000e000690075a7 */ /* 0x0008a600080011ff */
[----:B------:R-:W-:Y:S02]  /*69e0*/  IMAD.U32 R101, RZ, RZ, UR4 ;  /* 0x00000004ff657e24 */ /* 0x000fe4000f8e00ff */
[----:B------:R-:W-:Y:S01]  /*69f0*/  PLOP3.LUT P2, PT, PT, PT, UP0, 0x80, 0x8 ;  /* 0x000000000008781c */ /* 0x000fe20003f4f008 */
[----:B------:R-:W-:Y:S02]  /*6a00*/  IMAD R5, RZ, RZ, -UR4 ;  /* 0x80000004ff057e24 */ /* 0x000fe4000f8e02ff */
[----:B------:R-:W-:Y:S02]  /*6a10*/  IMAD.U32 R99, RZ, RZ, UR4 ;  /* 0x00000004ff637e24 */ /* 0x000fe4000f8e00ff */
[----:B------:R-:W-:Y:S01]  /*6a20*/  IMAD R102, R5, UR12, R102 ;  /* 0x0000000c05667c24 */ /* 0x000fe2000f8e0266 */
[----:B---3--:R-:W-:Y:S01]  /*6a30*/  @P6 SEL R46, RZ, 0x1, !P1 ;  /* 0x00000001ff2e6807 */ /* 0x008fe20004800000 */
[----:B-1----:R-:W-:Y:S07]  /*6a40*/  UIMAD.WIDE.U32 UR6, UR4, UR10, URZ ;  /* 0x0000000a040672a5 */ /* 0x002fee000f8e00ff */
[----:B------:R-:W-:Y:S02]  /*6a50*/  UMOV UR5, UR7 ;  /* 0x0000000700057c82 */ /* 0x000fe40008000000 */
[----:B------:R-:W-:Y:S06]  /*6a60*/  USHF.R.U32.HI UR5, URZ, UR11, UR5 ;  /* 0x0000000bff057299 */ /* 0x000fec0008011605 */
[----:B------:R-:W-:Y:S02]  /*6a70*/  SEL R101, R101, UR5, !P2 ;  /* 0x0000000565657c07 */ /* 0x000fe4000d000000 */
[----:B------:R-:W-:Y:S03]  /*6a80*/  ISETP.NE.U32.AND P2, PT, R3, 0x1, PT ;  /* 0x000000010300780c */ /* 0x000fe60003f45070 */
[----:B------:R-:W-:Y:S01]  /*6a90*/  IMAD.MOV R4, RZ, RZ, -R101 ;  /* 0x000000ffff047224 */ /* 0x000fe200078e0a65 */
[----:B------:R-:W-:Y:S03]  /*6aa0*/  P2R R68, PR, RZ, 0x4 ;  /* 0x00000004ff447803 */ /* 0x000fe60000000000 */
[----:B------:R-:W-:Y:S01]  /*6ab0*/  IMAD R99, R4, UR9, R99 ;  /* 0x0000000904637c24 */ /* 0x000fe2000f8e0263 */
[----:B--2-4-:R-:W-:Y:S06]  /*6ac0*/  @!P6 BRA `(.L_x_106) ;  /* 0x000000000058e947 */ /* 0x014fec0003800000 */
[----:B------:R-:W-:Y:S01]  /*6ad0*/  IMAD.MOV.U32 R75, RZ, RZ, RZ ;  /* 0x000000ffff4b7224 */ /* 0x000fe200078e00ff */
[----:B------:R-:W-:Y:S01]  /*6ae0*/  ISETP.NE.AND P1, PT, R46, RZ, PT ;  /* 0x000000ff2e00720c */ /* 0x000fe20003f25270 */
[----:B------:R-:W-:Y:S01]  /*6af0*/  BSSY B0, `(.L_x_107) ;  /* 0x000000c000007945 */ /* 0x000fe20003800000 */
[----:B------:R-:W-:Y:S02]  /*6b00*/  CS2R R50, SRZ ;  /* 0x0000000000327805 */ /* 0x000fe4000001ff00 */
[----:B------:R-:W-:Y:S02]  /*6b10*/  CS2R R48, SRZ ;  /* 0x0000000000307805 */ /* 0x000fe4000001ff00 */
[----:B------:R-:W-:Y:S02]  /*6b20*/  CS2R R58, SRZ ;  /* 0x00000000003a7805 */ /* 0x000fe4000001ff00 */
[----:B------:R-:W-:Y:S02]  /*6b30*/  CS2R R56, SRZ ;  /* 0x0000000000387805 */ /* 0x000fe4000001ff00 */
[----:B------:R-:W-:Y:S02]  /*6b40*/  CS2R R66, SRZ ;  /* 0x0000000000427805 */ /* 0x000fe4000001ff00 */
[----:B------:R-:W-:Y:S02]  /*6b50*/  CS2R R64, SRZ ;  /* 0x0000000000407805 */ /* 0x000fe4000001ff00 */
[----:B------:R-:W-:Y:S01]  /*6b60*/  CS2R R72, SRZ ;  /* 0x0000000000487805 */ /* 0x000fe2000001ff00 */
[----:B------:R-:W-:Y:S06]  /*6b70*/  @P1 BRA `(.L_x_108) ;  /* 0x00000000000c1947 */ /* 0x000fec0003800000 */
[----:B------:R-:W-:Y:S04]  /*6b80*/  SHF.L.U32 R3, R83, 0x1f, RZ ;  /* 0x0000001f53037819 */ /* 0x000fe800000006ff */
[----:B------:R-:W1:Y:S02]  /*6b90*/  SYNCS.PHASECHK.TRANS64.TRYWAIT P1, [UR49+0x80], R3 ;  /* 0x00008003ff0075a7 */ /* 0x000e640008021131 */
[----:B-1----:R-:W-:Y:S05]  /*6ba0*/  @!P1 BRA `(.L_x_109) ;  /* 0x0000003c00d09947 */ /* 0x002fea0003800000 */
.L_x_108:
[----:B------:R-:W-:Y:S05]  /*6bb0*/  BSYNC B0 ;  /* 0x0000000000007941 */ /* 0x000fea0003800000 */
.L_x_107:
[----:B------:R-:W-:Y:S01]  /*6bc0*/  ISETP.NE.AND P1, PT, R68, RZ, PT ;  /* 0x000000ff4400720c */ /* 0x000fe20003f25270 */
[----:B------:R-:W-:Y:S11]  /*6bd0*/  HFMA2 R47, -RZ, RZ, 0, 5.9604644775390625e-08 ;  /* 0x00000001ff2f7431 */ /* 0x000ff600000001ff */
[----:B------:R-:W-:Y:S01]  /*6be0*/  @!UPT UIADD3 URZ, UPT, UPT, URZ, URZ, URZ ;  /* 0x000000fffffff290 */ /* 0x000fe2000fffe0ff */
[----:B------:R2:W3:Y:S04]  /*6bf0*/  @P1 LDS.128 R48, [R84] ;  /* 0x0000000054301984 */ /* 0x0004e80000000c00 */
[----:B------:R2:W4:Y:S04]  /*6c00*/  @P1 LDS.128 R56, [R100+0x10] ;  /* 0x0000100064381984 */ /* 0x0005280000000c00 */
[----:B------:R2:W1:Y:S04]  /*6c10*/  @P1 LDS.128 R64, [R98+0x20] ;  /* 0x0000200062401984 */ /* 0x0004680000000c00 */
[----:B------:R2:W1:Y:S02]  /*6c20*/  @P1 LDS.128 R72, [R106+0x30] ;  /* 0x000030006a481984 */ /* 0x0004640000000c00 */
.L_x_106:
[----:B------:R-:W-:Y:S05]  /*6c30*/  BSYNC B1 ;  /* 0x0000000000017941 */ /* 0x000fea0003800000 */
.L_x_105:
[----:B-1----:R-:W-:Y:S04]  /*6c40*/  SHF.R.U32.HI R3, RZ, 0x15, R39 ;  /* 0x00000015ff037819 */ /* 0x002fe80000011627 */
[----:B------:R-:W-:Y:S01]  /*6c50*/  LOP3.LUT P1, RZ, R3, 0x3, R88, 0x48, !PT ;  /* 0x0000000303ff7812 */ /* 0x000fe20007824858 */
[----:B------:R-:W-:Y:S01]  /*6c60*/  @!UPT UIADD3 URZ, UPT, UPT, URZ, URZ, URZ ;  /* 0x000000fffffff290 */ /* 0x000fe2000fffe0ff */
[----:B------:R-:W-:Y:S11]  /*6c70*/  @P0 BRA `(.L_x_110) ;  /* 0x0000000000080947 */ /* 0x000ff60003800000 */
[----:B------:R-:W1:Y:S02]  /*6c80*/  SYNCS.PHASECHK.TRANS64.TRYWAIT P0, [R105+URZ+0xe0], R0 ;  /* 0x0000e000690075a7 */ /* 0x000e6400080011ff */
[----:B-1----:R-:W-:Y:S05]  /*6c90*/  @!P0 BRA `(.L_x_111) ;  /* 0x0000003c00ac8947 */ /* 0x002fea0003800000 */
.L_x_110:
[----:B------:R-:W-:Y:S05]  /*6ca0*/  @!P1 BRA `(.L_x_112) ;  /* 0x0000000000409947 */ /* 0x000fea0003800000 */
[----:B------:R-:W1:Y:S01]  /*6cb0*/  LDCU.64 UR8, c[0x4][0x70] ;  /* 0x01000e00ff0877ac */ /* 0x000e620008000a00 */
[----:B------:R-:W-:Y:S01]  /*6cc0*/  MOV R3, 0x0 ;  /* 0x0000000000037802 */ /* 0x000fe20000000f00 */
[----:B------:R-:W-:Y:S02]  /*6cd0*/  HFMA2 R12, -RZ, RZ, 0, 5.9604644775390625e-08 ;  /* 0x00000001ff0c7431 */ /* 0x000fe400000001ff */
[----:B------:R-:W-:Y:S02]  /*6ce0*/  IMAD.MOV.U32 R8, RZ, RZ, 0x192 ;  /* 0x00000192ff087424 */ /* 0x000fe400078e00ff */
[----:B------:R-:W-:Y:S01]  /*6cf0*/  IMAD.MOV.U32 R13, RZ, RZ, RZ ;  /* 0x000000ffff0d7224 */ /* 0x000fe200078e00ff */
[----:B------:R-:W5:Y:S01]  /*6d00*/  LDCU.64 UR6, c[0x4][0x78] ;  /* 0x01000f00ff0677ac */ /* 0x000f620008000a00 */
[----:B------:R-:W2:Y:S01]  /*6d10*/  LDC.64 R2, c[0x4][R3] ;  /* 0x0100000003027b82 */ /* 0x000ea20000000a00 */
[----:B------:R-:W3:Y:S01]  /*6d20*/  LDCU.64 UR4, c[0x4][0x10] ;  /* 0x01000200ff0477ac */ /* 0x000ee20008000a00 */
[----:B-1----:R-:W-:Y:S01]  /*6d30*/  MOV R5, UR9 ;  /* 0x0000000900057c02 */ /* 0x002fe20008000f00 */
[----:B------:R-:W-:Y:S01]  /*6d40*/  IMAD.U32 R4, RZ, RZ, UR8 ;  /* 0x00000008ff047e24 */ /* 0x000fe2000f8e00ff */
[----:B-----5:R-:W-:Y:S01]  /*6d50*/  MOV R7, UR7 ;  /* 0x0000000700077c02 */ /* 0x020fe20008000f00 */
[----:B------:R-:W-:Y:S01]  /*6d60*/  IMAD.U32 R6, RZ, RZ, UR6 ;  /* 0x00000006ff067e24 */ /* 0x000fe2000f8e00ff */
[----:B---3--:R-:W-:Y:S01]  /*6d70*/  MOV R11, UR5 ;  /* 0x00000005000b7c02 */ /* 0x008fe20008000f00 */
[----:B------:R-:W-:Y:S02]  /*6d80*/  IMAD.U32 R10, RZ, RZ, UR4 ;  /* 0x00000004ff0a7e24 */ /* 0x000fe4000f8e00ff */
[----:B------:R-:W-:Y:S07]  /*6d90*/  LEPC R20, `(.L_x_112) ;  /* 0x000000001014794e */ /* 0x000fee0000000000 */
[----:B--2-4-:R-:W-:Y:S05]  /*6da0*/  CALL.ABS.NOINC R2 ;  /* 0x0000000002007343 */ /* 0x014fea0003c00000 */
.L_x_112:
[----:B------:R-:W-:Y:S05]  /*6db0*/  WARPSYNC.ALL ;  /* 0x0000000000007948 */ /* 0x000fea0003800000 */
[----:B------:R-:W-:Y:S01]  /*6dc0*/  R2UR UR4, R39 ;  /* 0x00000000270472ca */ /* 0x000fe200000e0000 */
[--C-:B---3--:R-:W-:Y:S01]  /*6dd0*/  HADD2.F32 R40, -RZ, R48.reuse.H0_H0 ;  /* 0x20000030ff287230 */ /* 0x108fe20000004100 */
[----:B------:R-:W-:Y:S01]  /*6de0*/  ISETP.NE.AND P0, PT, R86, RZ, PT ;  /* 0x000000ff5600720c */ /* 0x000fe20003f05270 */
[----:B------:R-:W-:Y:S01]  /*6df0*/  HADD2.F32 R43, -RZ, R48.H1_H1 ;  /* 0x30000030ff2b7230 */ /* 0x000fe20000004100 */
[----:B------:R-:W-:Y:S01]  /*6e00*/  BSSY.RECONVERGENT B0, `(.L_x_113) ;  /* 0x0000088000007945 */ /* 0x000fe20003800200 */
[----:B------:R-:W-:Y:S02]  /*6e10*/  HADD2.F32 R42, -RZ, R49.H1_H1 ;  /* 0x30000031ff2a7230 */ /* 0x000fe40000004100 */
[----:B------:R-:W-:Y:S02]  /*6e20*/  HADD2.F32 R45, -RZ, R51.H0_H0 ;  /* 0x20000033ff2d7230 */ /* 0x000fe40000004100 */
[----:B------:R-:W-:Y:S04]  /*6e30*/  HADD2.F32 R44, -RZ, R75.H1_H1 ;  /* 0x3000004bff2c7230 */ /* 0x000fe80000004100 */
[----:B------:R-:W1:Y:S02]  /*6e40*/  LDTM.x32 R4, tmem[UR4] ;  /* 0x00000004000479ee */ /* 0x000e6400082c0000 */
[C---:B-1----:R-:W-:Y:S01]  /*6e50*/  FMUL R0, R38.reuse, R4 ;  /* 0x0000000426007220 */ /* 0x042fe20000400000 */
[C---:B------:R-:W-:Y:S01]  /*6e60*/  FMUL R2, R38.reuse, R5 ;  /* 0x0000000526027220 */ /* 0x040fe20000400000 */
[C---:B------:R-:W-:Y:S01]  /*6e70*/  FMUL R3, R38.reuse, R6 ;  /* 0x0000000626037220 */ /* 0x040fe20000400000 */
[C---:B------:R-:W-:Y:S01]  /*6e80*/  FMUL R7, R38.reuse, R7 ;  /* 0x0000000726077220 */ /* 0x040fe20000400000 */
[C---:B------:R-:W-:Y:S01]  /*6e90*/  FFMA R0, R41.reuse, R40, R0 ;  /* 0x0000002829007223 */ /* 0x040fe20000000000 */
[----:B------:R-:W-:Y:S02]  /*6ea0*/  HADD2.F32 R40, -RZ, R49.H0_H0 ;  /* 0x20000031ff287230 */ /* 0x000fe40000004100 */
[C---:B------:R-:W-:Y:S01]  /*6eb0*/  FFMA R2, R41.reuse, R43, R2 ;  /* 0x0000002b29027223 */ /* 0x040fe20000000002 */
[--C-:B------:R-:W-:Y:S02]  /*6ec0*/  HADD2.F32 R43, -RZ, R50.reuse.H0_H0 ;  /* 0x20000032ff2b7230 */ /* 0x100fe40000004100 */
[C---:B------:R-:W-:Y:S01]  /*6ed0*/  FMUL R4, R38.reuse, R8 ;  /* 0x0000000826047220 */ /* 0x040fe20000400000 */
[----:B------:R-:W-:Y:S01]  /*6ee0*/  FMUL R5, R38, R9 ;  /* 0x0000000926057220 */ /* 0x000fe20000400000 */
[C---:B------:R-:W-:Y:S01]  /*6ef0*/  FFMA R3, R41.reuse, R40, R3 ;  /* 0x0000002829037223 */ /* 0x040fe20000000003 */
[----:B------:R-:W-:Y:S01]  /*6f00*/  HADD2.F32 R40, -RZ, R50.H1_H1 ;  /* 0x30000032ff287230 */ /* 0x000fe20000004100 */
[----:B------:R-:W-:Y:S01]  /*6f10*/  F2FP.F16.F32.PACK_AB R52, R2, R0 ;  /* 0x000000000234723e */ /* 0x000fe200000000ff */
[C---:B------:R-:W-:Y:S01]  /*6f20*/  FFMA R7, R41.reuse, R42, R7 ;  /* 0x0000002a29077223 */ /* 0x040fe20000000007 */
[C---:B------:R-:W-:Y:S01]  /*6f30*/  FFMA R4, R41.reuse, R43, R4 ;  /* 0x0000002b29047223 */ /* 0x040fe20000000004 */
[C---:B------:R-:W-:Y:S01]  /*6f40*/  FMUL R6, R38.reuse, R10 ;  /* 0x0000000a26067220 */ /* 0x040fe20000400000 */
[----:B------:R-:W-:Y:S02]  /*6f50*/  HADD2.F32 R42, -RZ, R51.H1_H1 ;  /* 0x30000033ff2a7230 */ /* 0x000fe40000004100 */
[----:B------:R-:W-:Y:S01]  /*6f60*/  FFMA R5, R41, R40, R5 ;  /* 0x0000002829057223 */ /* 0x000fe20000000005 */
[----:B------:R-:W-:Y:S01]  /*6f70*/  F2FP.F16.F32.PACK_AB R53, R7, R3 ;  /* 0x000000030735723e */ /* 0x000fe200000000ff */
[----:B------:R-:W-:Y:S01]  /*6f80*/  FFMA R6, R41, R45, R6 ;  /* 0x0000002d29067223 */ /* 0x000fe20000000006 */
[C---:B------:R-:W-:Y:S01]  /*6f90*/  FMUL R11, R38.reuse, R11 ;  /* 0x0000000b260b7220 */ /* 0x040fe20000400000 */
[--C-:B----4-:R-:W-:Y:S01]  /*6fa0*/  HADD2.F32 R40, -RZ, R56.reuse.H0_H0 ;  /* 0x20000038ff287230 */ /* 0x110fe20000004100 */
[----:B------:R-:W-:Y:S01]  /*6fb0*/  F2FP.F16.F32.PACK_AB R54, R5, R4 ;  /* 0x000000040536723e */ /* 0x000fe200000000ff */
[C---:B------:R-:W-:Y:S01]  /*6fc0*/  FMUL R8, R38.reuse, R12 ;  /* 0x0000000c26087220 */ /* 0x040fe20000400000 */
[C---:B------:R-:W-:Y:S01]  /*6fd0*/  FFMA R11, R41.reuse, R42, R11 ;  /* 0x0000002a290b7223 */ /* 0x040fe2000000000b */
[----:B------:R-:W-:Y:S02]  /*6fe0*/  HADD2.F32 R42, -RZ, R56.H1_H1 ;  /* 0x30000038ff2a7230 */ /* 0x000fe40000004100 */
[C---:B------:R-:W-:Y:S01]  /*6ff0*/  FMUL R9, R38.reuse, R13 ;  /* 0x0000000d26097220 */ /* 0x040fe20000400000 */
[--C-:B------:R-:W-:Y:S02]  /*7000*/  HADD2.F32 R43, -RZ, R57.reuse.H0_H0 ;  /* 0x20000039ff2b7230 */ /* 0x100fe40000004100 */
[----:B------:R-:W-:Y:S01]  /*7010*/  FFMA R8, R41, R40, R8 ;  /* 0x0000002829087223 */ /* 0x000fe20000000008 */
[----:B------:R-:W-:Y:S01]  /*7020*/  F2FP.F16.F32.PACK_AB R55, R11, R6 ;  /* 0x000000060b37723e */ /* 0x000fe200000000ff */
[----:B------:R-:W-:Y:S01]  /*7030*/  FFMA R9, R41, R42, R9 ;  /* 0x0000002a29097223 */ /* 0x000fe20000000009 */
[C---:B------:R-:W-:Y:S01]  /*7040*/  FMUL R10, R38.reuse, R14 ;  /* 0x0000000e260a7220 */ /* 0x040fe20000400000 */
[----:B------:R-:W-:Y:S02]  /*7050*/  HADD2.F32 R40, -RZ, R57.H1_H1 ;  /* 0x30000039ff287230 */ /* 0x000fe40000004100 */
[C---:B------:R-:W-:Y:S01]  /*7060*/  FMUL R15, R38.reuse, R15 ;  /* 0x0000000f260f7220 */ /* 0x040fe20000400000 */
[----:B------:R1:W-:Y:S01]  /*7070*/  STS.128 [R84], R52 ;  /* 0x0000003454007388 */ /* 0x0003e20000000c00 */
[----:B------:R-:W-:Y:S01]  /*7080*/  F2FP.F16.F32.PACK_AB R60, R9, R8 ;  /* 0x00000008093c723e */ /* 0x000fe200000000ff */
[C---:B------:R-:W-:Y:S01]  /*7090*/  FFMA R10, R41.reuse, R43, R10 ;  /* 0x0000002b290a7223 */ /* 0x040fe2000000000a */
[--C-:B------:R-:W-:Y:S02]  /*70a0*/  HADD2.F32 R43, -RZ, R58.reuse.H0_H0 ;  /* 0x2000003aff2b7230 */ /* 0x100fe40000004100 */
[----:B------:R-:W-:Y:S01]  /*70b0*/  FFMA R15, R41, R40, R15 ;  /* 0x00000028290f7223 */ /* 0x000fe2000000000f */
[C---:B------:R-:W-:Y:S01]  /*70c0*/  FMUL R12, R38.reuse, R16 ;  /* 0x00000010260c7220 */ /* 0x040fe20000400000 */
[----:B------:R-:W-:Y:S02]  /*70d0*/  HADD2.F32 R42, -RZ, R58.H1_H1 ;  /* 0x3000003aff2a7230 */ /* 0x000fe40000004100 */
[C---:B------:R-:W-:Y:S01]  /*70e0*/  FMUL R13, R38.reuse, R17 ;  /* 0x00000011260d7220 */ /* 0x040fe20000400000 */
[--C-:B------:R-:W-:Y:S01]  /*70f0*/  HADD2.F32 R45, -RZ, R59.reuse.H0_H0 ;  /* 0x2000003bff2d7230 */ /* 0x100fe20000004100 */
[----:B------:R-:W-:Y:S01]  /*7100*/  F2FP.F16.F32.PACK_AB R61, R15, R10 ;  /* 0x0000000a0f3d723e */ /* 0x000fe200000000ff */
[C---:B------:R-:W-:Y:S01]  /*7110*/  FFMA R12, R41.reuse, R43, R12 ;  /* 0x0000002b290c7223 */ /* 0x040fe2000000000c */
[C---:B------:R-:W-:Y:S01]  /*7120*/  FFMA R13, R41.reuse, R42, R13 ;  /* 0x0000002a290d7223 */ /* 0x040fe2000000000d */
[C---:B------:R-:W-:Y:S01]  /*7130*/  FMUL R14, R38.reuse, R18 ;  /* 0x00000012260e7220 */ /* 0x040fe20000400000 */
[----:B------:R-:W-:Y:S02]  /*7140*/  HADD2.F32 R40, -RZ, R59.H1_H1 ;  /* 0x3000003bff287230 */ /* 0x000fe40000004100 */
[C---:B------:R-:W-:Y:S01]  /*7150*/  FMUL R19, R38.reuse, R19 ;  /* 0x0000001326137220 */ /* 0x040fe20000400000 */
[--C-:B------:R-:W-:Y:S02]  /*7160*/  HADD2.F32 R43, -RZ, R64.reuse.H0_H0 ;  /* 0x20000040ff2b7230 */ /* 0x100fe40000004100 */
[C---:B------:R-:W-:Y:S01]  /*7170*/  FFMA R14, R41.reuse, R45, R14 ;  /* 0x0000002d290e7223 */ /* 0x040fe2000000000e */
[C---:B------:R-:W-:Y:S01]  /*7180*/  FMUL R16, R38.reuse, R20 ;  /* 0x0000001426107220 */ /* 0x040fe20000400000 */
[C---:B------:R-:W-:Y:S01]  /*7190*/  FFMA R19, R41.reuse, R40, R19 ;  /* 0x0000002829137223 */ /* 0x040fe20000000013 */
[----:B------:R-:W-:Y:S02]  /*71a0*/  HADD2.F32 R40, -RZ, R64.H1_H1 ;  /* 0x30000040ff287230 */ /* 0x000fe40000004100 */
[C---:B------:R-:W-:Y:S01]  /*71b0*/  FMUL R17, R38.reuse, R21 ;  /* 0x0000001526117220 */ /* 0x040fe20000400000 */
[--C-:B------:R-:W-:Y:S02]  /*71c0*/  HADD2.F32 R45, -RZ, R65.reuse.H0_H0 ;  /* 0x20000041ff2d7230 */ /* 0x100fe40000004100 */
[C---:B------:R-:W-:Y:S01]  /*71d0*/  FMUL R18, R38.reuse, R22 ;  /* 0x0000001626127220 */ /* 0x040fe20000400000 */
[----:B------:R-:W-:Y:S02]  /*71e0*/  HADD2.F32 R42, -RZ, R65.H1_H1 ;  /* 0x30000041ff2a7230 */ /* 0x000fe40000004100 */
[C---:B------:R-:W-:Y:S01]  /*71f0*/  FMUL R23, R38.reuse, R23 ;  /* 0x0000001726177220 */ /* 0x040fe20000400000 */
[C---:B------:R-:W-:Y:S01]  /*7200*/  FFMA R16, R41.reuse, R43, R16 ;  /* 0x0000002b29107223 */ /* 0x040fe20000000010 */
[C---:B------:R-:W-:Y:S01]  /*7210*/  FFMA R17, R41.reuse, R40, R17 ;  /* 0x0000002829117223 */ /* 0x040fe20000000011 */
[C---:B------:R-:W-:Y:S01]  /*7220*/  FFMA R18, R41.reuse, R45, R18 ;  /* 0x0000002d29127223 */ /* 0x040fe20000000012 */
[C---:B------:R-:W-:Y:S01]  /*7230*/  FFMA R23, R41.reuse, R42, R23 ;  /* 0x0000002a29177223 */ /* 0x040fe20000000017 */
[--C-:B------:R-:W-:Y:S02]  /*7240*/  HADD2.F32 R40, -RZ, R66.reuse.H0_H0 ;  /* 0x20000042ff287230 */ /* 0x100fe40000004100 */
[C---:B------:R-:W-:Y:S01]  /*7250*/  FMUL R20, R38.reuse, R24 ;  /* 0x0000001826147220 */ /* 0x040fe20000400000 */
[----:B------:R-:W-:Y:S02]  /*7260*/  HADD2.F32 R42, -RZ, R66.H1_H1 ;  /* 0x30000042ff2a7230 */ /* 0x000fe40000004100 */
[C---:B------:R-:W-:Y:S01]  /*7270*/  FMUL R21, R38.reuse, R25 ;  /* 0x0000001926157220 */ /* 0x040fe20000400000 */
[--C-:B------:R-:W-:Y:S02]  /*7280*/  HADD2.F32 R43, -RZ, R67.reuse.H0_H0 ;  /* 0x20000043ff2b7230 */ /* 0x100fe40000004100 */
[C---:B------:R-:W-:Y:S01]  /*7290*/  FMUL R22, R38.reuse, R26 ;  /* 0x0000001a26167220 */ /* 0x040fe20000400000 */
[C---:B------:R-:W-:Y:S01]  /*72a0*/  FFMA R20, R41.reuse, R40, R20 ;  /* 0x0000002829147223 */ /* 0x040fe20000000014 */
[C---:B------:R-:W-:Y:S01]  /*72b0*/  FFMA R21, R41.reuse, R42, R21 ;  /* 0x0000002a29157223 */ /* 0x040fe20000000015 */
[----:B------:R-:W-:Y:S02]  /*72c0*/  HADD2.F32 R40, -RZ, R67.H1_H1 ;  /* 0x30000043ff287230 */ /* 0x000fe40000004100 */
[----:B------:R-:W-:Y:S01]  /*72d0*/  FFMA R22, R41, R43, R22 ;  /* 0x0000002b29167223 */ /* 0x000fe20000000016 */
[C---:B------:R-:W-:Y:S01]  /*72e0*/  FMUL R27, R38.reuse, R27 ;  /* 0x0000001b261b7220 */ /* 0x040fe20000400000 */
[--C-:B------:R-:W-:Y:S02]  /*72f0*/  HADD2.F32 R43, -RZ, R72.reuse.H0_H0 ;  /* 0x20000048ff2b7230 */ /* 0x100fe40000004100 */
[C---:B------:R-:W-:Y:S01]  /*7300*/  FMUL R24, R38.reuse, R28 ;  /* 0x0000001c26187220 */ /* 0x040fe20000400000 */
[----:B------:R-:W-:Y:S02]  /*7310*/  HADD2.F32 R42, -RZ, R72.H1_H1 ;  /* 0x30000048ff2a7230 */ /* 0x000fe40000004100 */
[C---:B------:R-:W-:Y:S01]  /*7320*/  FMUL R25, R38.reuse, R29 ;  /* 0x0000001d26197220 */ /* 0x040fe20000400000 */
[--C-:B------:R-:W-:Y:S01]  /*7330*/  HADD2.F32 R45, -RZ, R73.reuse.H0_H0 ;  /* 0x20000049ff2d7230 */ /* 0x100fe20000004100 */
[----:B------:R-:W-:Y:S01]  /*7340*/  F2FP.F16.F32.PACK_AB R62, R13, R12 ;  /* 0x0000000c0d3e723e */ /* 0x000fe200000000ff */
[C---:B------:R-:W-:Y:S01]  /*7350*/  FMUL R26, R38.reuse, R30 ;  /* 0x0000001e261a7220 */ /* 0x040fe20000400000 */
[----:B------:R-:W-:Y:S01]  /*7360*/  F2FP.F16.F32.PACK_AB R63, R19, R14 ;  /* 0x0000000e133f723e */ /* 0x000fe200000000ff */
[C---:B------:R-:W-:Y:S01]  /*7370*/  FFMA R27, R41.reuse, R40, R27 ;  /* 0x00000028291b7223 */ /* 0x040fe2000000001b */
[C---:B------:R-:W-:Y:S01]  /*7380*/  FFMA R24, R41.reuse, R43, R24 ;  /* 0x0000002b29187223 */ /* 0x040fe20000000018 */
[----:B------:R-:W-:Y:S02]  /*7390*/  HADD2.F32 R40, -RZ, R73.H1_H1 ;  /* 0x30000049ff287230 */ /* 0x000fe40000004100 */
[C---:B------:R-:W-:Y:S01]  /*73a0*/  FFMA R25, R41.reuse, R42, R25 ;  /* 0x0000002a29197223 */ /* 0x040fe20000000019 */
[----:B------:R1:W-:Y:S01]  /*73b0*/  STS.128 [R100+0x10], R60 ;  /* 0x0000103c64007388 */ /* 0x0003e20000000c00 */
[C---:B------:R-:W-:Y:S01]  /*73c0*/  FMUL R31, R38.reuse, R31 ;  /* 0x0000001f261f7220 */ /* 0x040fe20000400000 */
[--C-:B------:R-:W-:Y:S02]  /*73d0*/  HADD2.F32 R43, -RZ, R74.reuse.H0_H0 ;  /* 0x2000004aff2b7230 */ /* 0x100fe40000004100 */
[C---:B------:R-:W-:Y:S01]  /*73e0*/  FFMA R26, R41.reuse, R45, R26 ;  /* 0x0000002d291a7223 */ /* 0x040fe2000000001a */
[C---:B------:R-:W-:Y:S01]  /*73f0*/  FMUL R28, R38.reuse, R32 ;  /* 0x00000020261c7220 */ /* 0x040fe20000400000 */
[----:B------:R-:W-:Y:S02]  /*7400*/  HADD2.F32 R42, -RZ, R74.H1_H1 ;  /* 0x3000004aff2a7230 */ /* 0x000fe40000004100 */
[C---:B------:R-:W-:Y:S01]  /*7410*/  FMUL R29, R38.reuse, R33 ;  /* 0x00000021261d7220 */ /* 0x040fe20000400000 */
[----:B------:R-:W-:Y:S02]  /*7420*/  HADD2.F32 R45, -RZ, R75.H0_H0 ;  /* 0x2000004bff2d7230 */ /* 0x000fe40000004100 */
[C---:B------:R-:W-:Y:S01]  /*7430*/  FMUL R30, R38.reuse, R34 ;  /* 0x00000022261e7220 */ /* 0x040fe20000400000 */
[----:B------:R-:W-:Y:S01]  /*7440*/  FFMA R31, R41, R40, R31 ;  /* 0x00000028291f7223 */ /* 0x000fe2000000001f */
[----:B------:R-:W-:Y:S01]  /*7450*/  FMUL R35, R38, R35 ;  /* 0x0000002326237220 */ /* 0x000fe20000400000 */
[----:B------:R-:W-:Y:S01]  /*7460*/  F2FP.F16.F32.PACK_AB R108, R17, R16 ;  /* 0x00000010116c723e */ /* 0x000fe200000000ff */
[----:B------:R-:W-:Y:S01]  /*7470*/  FFMA R28, R41, R43, R28 ;  /* 0x0000002b291c7223 */ /* 0x000fe2000000001c */
[----:B------:R-:W-:Y:S01]  /*7480*/  F2FP.F16.F32.PACK_AB R109, R23, R18 ;  /* 0x00000012176d723e */ /* 0x000fe200000000ff */
[----:B------:R-:W-:Y:S01]  /*7490*/  FFMA R29, R41, R42, R29 ;  /* 0x0000002a291d7223 */ /* 0x000fe2000000001d */
[----:B------:R-:W-:Y:S01]  /*74a0*/  F2FP.F16.F32.PACK_AB R110, R21, R20 ;  /* 0x00000014156e723e */ /* 0x000fe200000000ff */
[----:B------:R-:W-:Y:S01]  /*74b0*/  FFMA R30, R41, R45, R30 ;  /* 0x0000002d291e7223 */ /* 0x000fe2000000001e */
[----:B------:R-:W-:Y:S01]  /*74c0*/  F2FP.F16.F32.PACK_AB R111, R27, R22 ;  /* 0x000000161b6f723e */ /* 0x000fe200000000ff */
[----:B------:R-:W-:Y:S01]  /*74d0*/  FFMA R35, R41, R44, R35 ;  /* 0x0000002c29237223 */ /* 0x000fe20000000023 */
[----:B------:R-:W-:Y:S02]  /*74e0*/  F2FP.F16.F32.PACK_AB R112, R25, R24 ;  /* 0x000000181970723e */ /* 0x000fe400000000ff */
[----:B------:R-:W-:Y:S01]  /*74f0*/  F2FP.F16.F32.PACK_AB R113, R31, R26 ;  /* 0x0000001a1f71723e */ /* 0x000fe200000000ff */
[----:B------:R1:W-:Y:S01]  /*7500*/  STS.128 [R98+0x20], R108 ;  /* 0x0000206c62007388 */ /* 0x0003e20000000c00 */
[----:B------:R-:W-:Y:S02]  /*7510*/  F2FP.F16.F32.PACK_AB R114, R29, R28 ;  /* 0x0000001c1d72723e */ /* 0x000fe400000000ff */
[----:B------:R-:W-:Y:S05]  /*7520*/  F2FP.F16.F32.PACK_AB R115, R35, R30 ;  /* 0x0000001e2373723e */ /* 0x000fea00000000ff */
[----:B------:R1:W-:Y:S01]  /*7530*/  STS.128 [R106+0x30], R112 ;  /* 0x000030706a007388 */ /* 0x0003e20000000c00 */
[----:B------:R-:W-:Y:S01]  /*7540*/  @!PT LDS RZ, [RZ] ;  /* 0x00000000fffff984 */ /* 0x000fe20000000800 */
[----:B------:R-:W-:Y:S01]  /*7550*/  @!PT LDS RZ, [RZ] ;  /* 0x00000000fffff984 */ /* 0x000fe20000000800 */
[----:B------:R-:W-:Y:S01]  /*7560*/  @!PT LDS RZ, [RZ] ;  /* 0x00000000fffff984 */ /* 0x000fe20000000800 */
[----:B------:R-:W-:Y:S01]  /*7570*/  @!PT LDS RZ, [RZ] ;  /* 0x00000000fffff984 */ /* 0x000fe20000000800 */
[----:B------:R3:W-:Y:S07]  /*7580*/  MEMBAR.ALL.CTA ;  /* 0x0000000000007992 */ /* 0x0007ee0000008000 */
[----:B---3--:R-:W3:Y:S02]  /*7590*/  FENCE.VIEW.ASYNC.S ;  /* 0x00000000000073c6 */ /* 0x008ee40000000000 */
[----:B---3--:R-:W-:Y:S06]  /*75a0*/  BAR.SYNC.DEFER_BLOCKING 0x1, 0x80 ;  /* 0x0042000000007b1d */ /* 0x008fec0000010000 */
[----:B------:R-:W-:Y:S05]  /*75b0*/  @P0 BRA `(.L_x_114) ;  /* 0x0000000000300947 */ /* 0x000fea0003800000 */
[----:B------:R-:W3:Y:S01]  /*75c0*/  LDCU.64 UR6, c[0x0][0x348] ;  /* 0x00006900ff0677ac */ /* 0x000ee20008000a00 */
[----:B------:R-:W-:Y:S02]  /*75d0*/  R2UR UR42, R102 ;  /* 0x00000000662a72ca */ /* 0x000fe400000e0000 */
[----:B------:R-:W-:Y:S01]  /*75e0*/  R2UR UR43, R99 ;  /* 0x00000000632b72ca */ /* 0x000fe200000e0000 */
[----:B------:R-:W-:Y:S01]  /*75f0*/  UIADD3 UR4, UPT, UPT, UR49, 0x200, URZ ;  /* 0x0000020031047890 */ /* 0x000fe2000fffe0ff */
[----:B------:R-:W-:Y:S05]  /*7600*/  R2UR UR44, R101 ;  /* 0x00000000652c72ca */ /* 0x000fea00000e0000 */
[----:B------:R-:W-:Y:S05]  /*7610*/  IMAD.U32 R80, RZ, RZ, UR4 ;  /* 0x00000004ff507e24 */ /* 0x000fea000f8e00ff */
[----:B------:R-:W-:Y:S01]  /*7620*/  R2UR UR40, R80 ;  /* 0x00000000502872ca */ /* 0x000fe200000e0000 */
[----:B---3--:R-:W-:Y:S04]  /*7630*/  UIADD3 UR4, UP0, UPT, UR6, 0x680, URZ ;  /* 0x0000068006047890 */ /* 0x008fe8000ff1e0ff */
[----:B------:R-:W-:Y:S09]  /*7640*/  UIADD3.X UR5, UPT, UPT, URZ, UR7, URZ, UP0, !UPT ;  /* 0x00000007ff057290 */ /* 0x000ff200087fe4ff */
[----:B------:R3:W-:Y:S01]  /*7650*/  UTMASTG.4D.IM2COL [UR40], [UR4] ;  /* 0x00000028040073b5 */ /* 0x0007e20008058000 */
[----:B------:R0:W-:Y:S01]  /*7660*/  UTMACMDFLUSH ;  /* 0x00000000000079b7 */ /* 0x0001e20000000000 */
[----:B---3--:R-:W-:Y:S04]  /*7670*/  DEPBAR.LE SB0, 0x1 ;  /* 0x000080400000791a */ /* 0x008fe80000000000 */
.L_x_114:
[----:B------:R-:W-:Y:S05]  /*7680*/  BSYNC.RECONVERGENT B0 ;  /* 0x0000000000007941 */ /* 0x000fea0003800200 */
.L_x_113:
[----:B------:R-:W-:Y:S01]  /*7690*/  BAR.SYNC.DEFER_BLOCKING 0x1, 0x80 ;  /* 0x0042000000007b1d */ /* 0x000fe20000010000 */
[----:B------:R-:W-:Y:S01]  /*76a0*/  ISETP.NE.AND P1, PT, R104, RZ, PT ;  /* 0x000000ff6800720c */ /* 0x000fe20003f25270 */
[----:B------:R-:W-:Y:S01]  /*76b0*/  UISETP.NE.AND UP0, UPT, UR53, URZ, UPT ;  /* 0x000000ff3500728c */ /* 0x000fe2000bf05270 */
[----:B------:R-:W-:Y:S11]  /*76c0*/  LEA R3, R47, UR49, 0x3 ;  /* 0x000000312f037c11 */ /* 0x000ff6000f8e18ff */
[----:B------:R-:W-:Y:S01]  /*76d0*/  @P1 SHF.L.U32 R4, R83, 0x1f, RZ ;  /* 0x0000001f53041819 */ /* 0x000fe200000006ff */
[----:B------:R-:W-:Y:S06]  /*76e0*/  BRA.U !UP0, `(.L_x_115) ;  /* 0x0000000108247547 */ /* 0x000fec000b800000 */
[----:B------:R-:W3:Y:S01]  /*76f0*/  S2R R0, SR_CgaCtaId ;  /* 0x0000000000007919 */ /* 0x000ee20000008800 */
[----:B------:R-:W-:Y:S01]  /*7700*/  IMAD.U32 R2, RZ, RZ, UR50 ;  /* 0x00000032ff027e24 */ /* 0x000fe2000f8e00ff */
[----:B------:R-:W-:Y:S04]  /*7710*/  UIADD3 UR4, UPT, UPT, UR50, 0x1, URZ ;  /* 0x0000000132047890 */ /* 0x000fe8000fffe0ff */
[----:B------:R-:W-:Y:S01]  /*7720*/  @P1 LEA R2, R2, UR49, 0x3 ;  /* 0x0000003102021c11 */ /* 0x000fe2000f8e18ff */
[----:B------:R-:W-:Y:S04]  /*7730*/  UISETP.NE.AND UP0, UPT, UR4, 0x4, UPT ;  /* 0x000000040400788c */ /* 0x000fe8000bf05270 */
[----:B------:R-:W-:Y:S01]  /*7740*/  @P1 VIADD R5, R2, 0xa0 ;  /* 0x000000a002051836 */ /* 0x000fe20000000000 */
[----:B------:R-:W-:Y:S04]  /*7750*/  USEL UR50, UR4, URZ, UP0 ;  /* 0x000000ff04327287 */ /* 0x000fe80008000000 */
[----:B---3--:R-:W-:Y:S04]  /*7760*/  @P1 PRMT R0, R0, 0x654, R5 ;  /* 0x0000065400001816 */ /* 0x008fe80000000005 */
[----:B------:R3:W-:Y:S04]  /*7770*/  @P1 SYNCS.ARRIVE.TRANS64.RED.A1T0 RZ, [R0+URZ], RZ ;  /* 0x000000ff00ff19a7 */ /* 0x0007e800081004ff */
.L_x_115:
[----:B------:R-:W4:Y:S01]  /*7780*/  @P1 SYNCS.PHASECHK.TRANS64.TRYWAIT P0, [R3+URZ+0x80], R4 ;  /* 0x00008004030015a7 */ /* 0x000f2200080011ff */
[----:B------:R-:W-:Y:S01]  /*7790*/  BSSY B1, `(.L_x_116) ;  /* 0x0000016000017945 */ /* 0x000fe20003800000 */
[----:B----4-:R-:W-:Y:S03]  /*77a0*/  @P1 SEL R46, RZ, 0x1, !P0 ;  /* 0x00000001ff2e1807 */ /* 0x010fe60004000000 */
[----:B------:R-:W-:Y:S05]  /*77b0*/  @!P1 BRA `(.L_x_117) ;  /* 0x00000000004c9947 */ /* 0x000fea0003800000 */
[----:B------:R-:W-:Y:S01]  /*77c0*/  ISETP.NE.AND P0, PT, R46, RZ, PT ;  /* 0x000000ff2e00720c */ /* 0x000fe20003f05270 */
[----:B------:R-:W-:Y:S01]  /*77d0*/  BSSY B0, `(.L_x_118) ;  /* 0x000000b000007945 */ /* 0x000fe20003800000 */
[----:B------:R-:W-:Y:S11]  /*77e0*/  ISETP.NE.AND P1, PT, R68, RZ, PT ;  /* 0x000000ff4400720c */ /* 0x000ff60003f25270 */
[----:B------:R-:W-:Y:S02]  /*77f0*/  @!UPT UIADD3 URZ, UPT, UPT, URZ, URZ, URZ ;  /* 0x000000fffffff290 */ /* 0x000fe4000fffe0ff */
[C---:B------:R-:W-:Y:S01]  /*7800*/  @P1 IMAD R6, R47.reuse, 0x2000, R84 ;  /* 0x000020002f061824 */ /* 0x040fe200078e0254 */
[C---:B------:R-:W-:Y:S01]  /*7810*/  @P1 LEA R4, R47.reuse, R98, 0xd ;  /* 0x000000622f041211 */ /* 0x040fe200078e68ff */
[C---:B------:R-:W-:Y:S02]  /*7820*/  @P1 IMAD R5, R47.reuse, 0x2000, R100 ;  /* 0x000020002f051824 */ /* 0x040fe400078e0264 */
[----:B------:R-:W-:Y:S01]  /*7830*/  @P1 IMAD R2, R47, 0x2000, R106 ;  /* 0x000020002f021824 */ /* 0x000fe200078e026a */
[----:B------:R-:W-:Y:S06]  /*7840*/  @P0 BRA `(.L_x_119) ;  /* 0x00000000000c0947 */ /* 0x000fec0003800000 */
[----:B---3--:R-:W-:Y:S04]  /*7850*/  SHF.L.U32 R0, R83, 0x1f, RZ ;  /* 0x0000001f53007819 */ /* 0x008fe800000006ff */
[----:B------:R-:W3:Y:S02]  /*7860*/  SYNCS.PHASECHK.TRANS64.TRYWAIT P0, [R3+URZ+0x80], R0 ;  /* 0x00008000030075a7 */ /* 0x000ee400080011ff */
[----:B---3--:R-:W-:Y:S05]  /*7870*/  @!P0 BRA `(.L_x_120) ;  /* 0x0000003000c88947 */ /* 0x008fea0003800000 */
.L_x_119:
[----:B------:R-:W-:Y:S05]  /*7880*/  BSYNC B0 ;  /* 0x0000000000007941 */ /* 0x000fea0003800000 */
.L_x_118:
[----:B------:R-:W-:Y:S02]  /*7890*/  ISETP.NE.AND P0, PT, R68, RZ, PT ;  /* 0x000000ff4400720c */ /* 0x000fe40003f05270 */
[----:B------:R-:W-:Y:S11]  /*78a0*/  IADD3 R47, PT, PT, R47, 0x1, RZ ;  /* 0x000000012f2f7810 */ /* 0x000ff60007ffe0ff */
[----:B------:R4:W1:Y:S04]  /*78b0*/  @P0 LDS.128 R48, [R6] ;  /* 0x0000000006300984 */ /* 0x0008680000000c00 */
[----:B------:R4:W1:Y:S04]  /*78c0*/  @P0 LDS.128 R56, [R5+0x10] ;  /* 0x0000100005380984 */ /* 0x0008680000000c00 */
[----:B------:R4:W1:Y:S04]  /*78d0*/  @P0 LDS.128 R64, [R4+0x20] ;  /* 0x0000200004400984 */ /* 0x0008680000000c00 */
[----:B------:R4:W1:Y:S02]  /*78e0*/  @P0 LDS.128 R72, [R2+0x30] ;  /* 0x0000300002480984 */ /* 0x0008640000000c00 */
.L_x_117:
[----:B------:R-:W-:Y:S05]  /*78f0*/  BSYNC B1 ;  /* 0x0000000000017941 */ /* 0x000fea0003800000 */
.L_x_116:
[----:B---3--:R-:W-:Y:S05]  /*7900*/  VIADD R3, R39, 0x20 ;  /* 0x0000002027037836 */ /* 0x008fea0000000000 */
[----:B------:R-:W-:Y:S04]  /*7910*/  SHF.R.U32.HI R3, RZ, 0x15, R3 ;  /* 0x00000015ff037819 */ /* 0x000fe80000011603 */
[----:B------:R-:W-:Y:S11]  /*7920*/  LOP3.LUT P0, RZ, R3, 0x3, R88, 0x48, !PT ;  /* 0x0000000303ff7812 */ /* 0x000ff60007804858 */
[----:B------:R-:W-:Y:S02]  /*7930*/  @!UPT UIADD3 URZ, UPT, UPT, URZ, URZ, URZ ;  /* 0x000000fffffff290 */ /* 0x000fe4000fffe0ff */
[----:B------:R-:W-:Y:S05]  /*7940*/  @!P0 BRA `(.L_x_121) ;  /* 0x0000000000408947 */ /* 0x000fea0003800000 */
[----:B------:R-:W3:Y:S01]  /*7950*/  LDCU.64 UR8, c[0x4][0x70] ;  /* 0x01000e00ff0877ac */ /* 0x000ee20008000a00 */
[----:B------:R-:W-:Y:S01]  /*7960*/  MOV R3, 0x0 ;  /* 0x0000000000037802 */ /* 0x000fe20000000f00 */
[----:B------:R-:W-:Y:S02]  /*7970*/  HFMA2 R12, -RZ, RZ, 0, 5.9604644775390625e-08 ;  /* 0x00000001ff0c7431 */ /* 0x000fe400000001ff */
[----:B------:R-:W-:Y:S02]  /*7980*/  IMAD.MOV.U32 R8, RZ, RZ, 0x192 ;  /* 0x00000192ff087424 */ /* 0x000fe400078e00ff */
[----:B------:R-:W-:Y:S01]  /*7990*/  IMAD.MOV.U32 R13, RZ, RZ, RZ ;  /* 0x000000ffff0d7224 */ /* 0x000fe200078e00ff */
[----:B------:R-:W5:Y:S01]  /*79a0*/  LDCU.64 UR6, c[0x4][0x78] ;  /* 0x01000f00ff0677ac */ /* 0x000f620008000a00 */
[----:B----4-:R-:W4:Y:S01]  /*79b0*/  LDC.64 R2, c[0x4][R3] ;  /* 0x0100000003027b82 */ /* 0x010f220000000a00 */
[----:B------:R-:W2:Y:S01]  /*79c0*/  LDCU.64 UR4, c[0x4][0x10] ;  /* 0x01000200ff0477ac */ /* 0x000ea20008000a00 */
[----:B---3--:R-:W-:Y:S01]  /*79d0*/  MOV R5, UR9 ;  /* 0x0000000900057c02 */ /* 0x008fe20008000f00 */
[----:B------:R-:W-:Y:S01]  /*79e0*/  IMAD.U32 R4, RZ, RZ, UR8 ;  /* 0x00000008ff047e24 */ /* 0x000fe2000f8e00ff */
[----:B-----5:R-:W-:Y:S01]  /*79f0*/  MOV R7, UR7 ;  /* 0x0000000700077c02 */ /* 0x020fe20008000f00 */
[----:B------:R-:W-:Y:S01]  /*7a00*/  IMAD.U32 R6, RZ, RZ, UR6 ;  /* 0x00000006ff067e24 */ /* 0x000fe2000f8e00ff */
[----:B--2---:R-:W-:Y:S01]  /*7a10*/  MOV R11, UR5 ;  /* 0x00000005000b7c02 */ /* 0x004fe20008000f00 */
[----:B------:R-:W-:Y:S02]  /*7a20*/  IMAD.U32 R10, RZ, RZ, UR4 ;  /* 0x00000004ff0a7e24 */ /* 0x000fe4000f8e00ff */
[----:B------:R-:W-:Y:S07]  /*7a30*/  LEPC R20, `(.L_x_121) ;  /* 0x000000001014794e */ /* 0x000fee0000000000 */
[----:B-1--4-:R-:W-:Y:S05]  /*7a40*/  CALL.ABS.NOINC R2 ;  /* 0x0000000002007343 */ /* 0x012fea0003c00000 */
.L_x_121:
[----:B------:R-:W-:Y:S05]  /*7a50*/  WARPSYNC.ALL ;  /* 0x0000000000007948 */ /* 0x000fea0003800000 */
[----:B------:R-:W-:Y:S01]  /*7a60*/  R2UR UR4, R39 ;  /* 0x00000000270472ca */ /* 0x000fe200000e0000 */
[--C-:B-1----:R-:W-:Y:S01]  /*7a70*/  HADD2.F32 R40, -RZ, R48.reuse.H0_H0 ;  /* 0x20000030ff287230 */ /* 0x102fe20000004100 */
[----:B------:R-:W1:Y:S01]  /*7a80*/  S2R R107, SR_CgaCtaId ;  /* 0x00000000006b7919 */ /* 0x000e620000008800 */
[----:B------:R-:W-:Y:S01]  /*7a90*/  HADD2.F32 R43, -RZ, R48.H1_H1 ;  /* 0x30000030ff2b7230 */ /* 0x000fe20000004100 */
[----:B------:R-:W-:Y:S01]  /*7aa0*/  ISETP.NE.AND P6, PT, R104, RZ, PT ;  /* 0x000000ff6800720c */ /* 0x000fe20003fc5270 */
[----:B------:R-:W-:Y:S01]  /*7ab0*/  HADD2.F32 R42, -RZ, R49.H1_H1 ;  /* 0x30000031ff2a7230 */ /* 0x000fe20000004100 */
[----:B------:R-:W-:Y:S01]  /*7ac0*/  ISETP.NE.AND P0, PT, R86, RZ, PT ;  /* 0x000000ff5600720c */ /* 0x000fe20003f05270 */
[--C-:B------:R-:W-:Y:S01]  /*7ad0*/  HADD2.F32 R44, -RZ, R50.reuse.H1_H1 ;  /* 0x30000032ff2c7230 */ /* 0x100fe20000004100 */
[----:B------:R-:W-:Y:S01]  /*7ae0*/  MOV R69, UR50 ;  /* 0x0000003200457c02 */ /* 0x000fe20008000f00 */
[----:B------:R-:W-:Y:S01]  /*7af0*/  HADD2.F32 R45, -RZ, R59.H0_H0 ;  /* 0x2000003bff2d7230 */ /* 0x000fe20000004100 */
[----:B------:R-:W-:Y:S01]  /*7b00*/  BSSY.RECONVERGENT B0, `(.L_x_122) ;  /* 0x0000089000007945 */ /* 0x000fe20003800200 */
[----:B------:R-:W-:Y:S02]  /*7b10*/  LEA R70, R47, UR49, 0x3 ;  /* 0x000000312f467c11 */ /* 0x000fe4000f8e18ff */
[----:B----4-:R-:W3:Y:S04]  /*7b20*/  LDTM.x32 R4, tmem[UR4+0x20] ;  /* 0x00002004000479ee */ /* 0x010ee800082c0000 */
[----:B------:R-:W-:Y:S04]  /*7b30*/  @P6 LEA R69, R69, UR49, 0x3 ;  /* 0x0000003145456c11 */ /* 0x000fe8000f8e18ff */
[----:B------:R-:W-:Y:S02]  /*7b40*/  @P6 IADD3 R112, PT, PT, R69, 0xa0, RZ ;  /* 0x000000a045706810 */ /* 0x000fe40007ffe0ff */
[----:B------:R-:W-:Y:S01]  /*7b50*/  @P6 SHF.L.U32 R69, R83, 0x1f, RZ ;  /* 0x0000001f53456819 */ /* 0x000fe200000006ff */
[C---:B---3--:R-:W-:Y:S01]  /*7b60*/  FMUL R0, R38.reuse, R4 ;  /* 0x0000000426007220 */ /* 0x048fe20000400000 */
[C---:B------:R-:W-:Y:S01]  /*7b70*/  FMUL R2, R38.reuse, R5 ;  /* 0x0000000526027220 */ /* 0x040fe20000400000 */
[C---:B------:R-:W-:Y:S01]  /*7b80*/  FMUL R3, R38.reuse, R6 ;  /* 0x0000000626037220 */ /* 0x040fe20000400000 */
[C---:B------:R-:W-:Y:S01]  /*7b90*/  FMUL R7, R38.reuse, R7 ;  /* 0x0000000726077220 */ /* 0x040fe20000400000 */
[C---:B------:R-:W-:Y:S01]  /*7ba0*/  FFMA R0, R41.reuse, R40, R0 ;  /* 0x0000002829007223 */ /* 0x040fe20000000000 */
[----:B------:R-:W-:Y:S02]  /*7bb0*/  HADD2.F32 R40, -RZ, R49.H0_H0 ;  /* 0x20000031ff287230 */ /* 0x000fe40000004100 */
[C---:B------:R-:W-:Y:S01]  /*7bc0*/  FFMA R2, R41.reuse, R43, R2 ;  /* 0x0000002b29027223 */ /* 0x040fe20000000002 */
[C---:B------:R-:W-:Y:S01]  /*7bd0*/  FMUL R4, R38.reuse, R8 ;  /* 0x0000000826047220 */ /* 0x040fe20000400000 */
[--C-:B------:R-:W-:Y:S02]  /*7be0*/  HADD2.F32 R43, -RZ, R51.reuse.H0_H0 ;  /* 0x20000033ff2b7230 */ /* 0x100fe40000004100 */
[----:B------:R-:W-:Y:S01]  /*7bf0*/  FMUL R5, R38, R9 ;  /* 0x0000000926057220 */ /* 0x000fe20000400000 */
[C---:B------:R-:W-:Y:S01]  /*7c00*/  FFMA R3, R41.reuse, R40, R3 ;  /* 0x0000002829037223 */ /* 0x040fe20000000003 */
[----:B------:R-:W-:Y:S01]  /*7c10*/  HADD2.F32 R40, -RZ, R50.H0_H0 ;  /* 0x20000032ff287230 */ /* 0x000fe20000004100 */
[----:B------:R-:W-:Y:S01]  /*7c20*/  F2FP.F16.F32.PACK_AB R52, R2, R0 ;  /* 0x000000000234723e */ /* 0x000fe200000000ff */
[C---:B------:R-:W-:Y:S01]  /*7c30*/  FFMA R7, R41.reuse, R42, R7 ;  /* 0x0000002a29077223 */ /* 0x040fe20000000007 */
[----:B------:R-:W-:Y:S02]  /*7c40*/  HADD2.F32 R42, -RZ, R51.H1_H1 ;  /* 0x30000033ff2a7230 */ /* 0x000fe40000004100 */
[C---:B------:R-:W-:Y:S01]  /*7c50*/  FMUL R6, R38.reuse, R10 ;  /* 0x0000000a26067220 */ /* 0x040fe20000400000 */
[C---:B------:R-:W-:Y:S01]  /*7c60*/  FFMA R4, R41.reuse, R40, R4 ;  /* 0x0000002829047223 */ /* 0x040fe20000000004 */
[----:B------:R-:W-:Y:S01]  /*7c70*/  FFMA R5, R41, R44, R5 ;  /* 0x0000002c29057223 */ /* 0x000fe20000000005 */
[----:B------:R-:W-:Y:S01]  /*7c80*/  F2FP.F16.F32.PACK_AB R53, R7, R3 ;  /* 0x000000030735723e */ /* 0x000fe200000000ff */
[----:B------:R-:W-:Y:S01]  /*7c90*/  FFMA R6, R41, R43, R6 ;  /* 0x0000002b29067223 */ /* 0x000fe20000000006 */
[C---:B------:R-:W-:Y:S01]  /*7ca0*/  FMUL R11, R38.reuse, R11 ;  /* 0x0000000b260b7220 */ /* 0x040fe20000400000 */
[--C-:B------:R-:W-:Y:S01]  /*7cb0*/  HADD2.F32 R40, -RZ, R56.reuse.H0_H0 ;  /* 0x20000038ff287230 */ /* 0x100fe20000004100 */
        /* <DEDUP_REMOVED lines=12> */
[----:B------:R3:W-:Y:S01]  /*7d80*/  STS.128 [R84+0x2000], R52 ;  /* 0x0020003454007388 */ /* 0x0007e20000000c00 */
[----:B------:R-:W-:Y:S01]  /*7d90*/  F2FP.F16.F32.PACK_AB R60, R9, R8 ;  /* 0x00000008093c723e */ /* 0x000fe200000000ff */
[C---:B------:R-:W-:Y:S01]  /*7da0*/  FFMA R10, R41.reuse, R43, R10 ;  /* 0x0000002b290a7223 */ /* 0x040fe2000000000a */
[--C-:B------:R-:W-:Y:S02]  /*7db0*/  HADD2.F32 R43, -RZ, R58.reuse.H0_H0 ;  /* 0x2000003aff2b7230 */ /* 0x100fe40000004100 */
[----:B------:R-:W-:Y:S01]  /*7dc0*/  FFMA R15, R41, R40, R15 ;  /* 0x00000028290f7223 */ /* 0x000fe2000000000f */
[C---:B------:R-:W-:Y:S01]  /*7dd0*/  FMUL R12, R38.reuse, R16 ;  /* 0x00000010260c7220 */ /* 0x040fe20000400000 */
[----:B------:R-:W-:Y:S02]  /*7de0*/  HADD2.F32 R42, -RZ, R58.H1_H1 ;  /* 0x3000003aff2a7230 */ /* 0x000fe40000004100 */
[C---:B------:R-:W-:Y:S01]  /*7df0*/  FMUL R13, R38.reuse, R17 ;  /* 0x00000011260d7220 */ /* 0x040fe20000400000 */
[C---:B------:R-:W-:Y:S01]  /*7e00*/  FMUL R14, R38.reuse, R18 ;  /* 0x00000012260e7220 */ /* 0x040fe20000400000 */
[----:B------:R-:W-:Y:S01]  /*7e10*/  F2FP.F16.F32.PACK_AB R61, R15, R10 ;  /* 0x0000000a0f3d723e */ /* 0x000fe200000000ff */
[C---:B------:R-:W-:Y:S01]  /*7e20*/  FFMA R12, R41.reuse, R43, R12 ;  /* 0x0000002b290c7223 */ /* 0x040fe2000000000c */
[----:B------:R-:W-:Y:S02]  /*7e30*/  HADD2.F32 R40, -RZ, R59.H1_H1 ;  /* 0x3000003bff287230 */ /* 0x000fe40000004100 */
[C---:B------:R-:W-:Y:S01]  /*7e40*/  FFMA R13, R41.reuse, R42, R13 ;  /* 0x0000002a290d7223 */ /* 0x040fe2000000000d */
[C---:B------:R-:W-:Y:S01]  /*7e50*/  FMUL R19, R38.reuse, R19 ;  /* 0x0000001326137220 */ /* 0x040fe20000400000 */
[--C-:B------:R-:W-:Y:S02]  /*7e60*/  HADD2.F32 R43, -RZ, R64.reuse.H0_H0 ;  /* 0x20000040ff2b7230 */ /* 0x100fe40000004100 */
[C---:B------:R-:W-:Y:S01]  /*7e70*/  FMUL R16, R38.reuse, R20 ;  /* 0x0000001426107220 */ /* 0x040fe20000400000 */
[----:B------:R-:W-:Y:S02]  /*7e80*/  HADD2.F32 R42, -RZ, R64.H1_H1 ;  /* 0x30000040ff2a7230 */ /* 0x000fe40000004100 */
[C---:B------:R-:W-:Y:S01]  /*7e90*/  FMUL R17, R38.reuse, R21 ;  /* 0x0000001526117220 */ /* 0x040fe20000400000 */
[C---:B------:R-:W-:Y:S01]  /*7ea0*/  FFMA R14, R41.reuse, R45, R14 ;  /* 0x0000002d290e7223 */ /* 0x040fe2000000000e */
[C---:B------:R-:W-:Y:S01]  /*7eb0*/  FFMA R19, R41.reuse, R40, R19 ;  /* 0x0000002829137223 */ /* 0x040fe20000000013 */
[--C-:B------:R-:W-:Y:S02]  /*7ec0*/  HADD2.F32 R45, -RZ, R65.reuse.H0_H0 ;  /* 0x20000041ff2d7230 */ /* 0x100fe40000004100 */
[C---:B------:R-:W-:Y:S01]  /*7ed0*/  FFMA R16, R41.reuse, R43, R16 ;  /* 0x0000002b29107223 */ /* 0x040fe20000000010 */
[C---:B------:R-:W-:Y:S01]  /*7ee0*/  FMUL R18, R38.reuse, R22 ;  /* 0x0000001626127220 */ /* 0x040fe20000400000 */
[----:B------:R-:W-:Y:S02]  /*7ef0*/  HADD2.F32 R40, -RZ, R65.H1_H1 ;  /* 0x30000041ff287230 */ /* 0x000fe40000004100 */
[C---:B------:R-:W-:Y:S01]  /*7f00*/  FFMA R17, R41.reuse, R42, R17 ;  /* 0x0000002a29117223 */ /* 0x040fe20000000011 */
[C---:B------:R-:W-:Y:S01]  /*7f10*/  FMUL R23, R38.reuse, R23 ;  /* 0x0000001726177220 */ /* 0x040fe20000400000 */
[--C-:B------:R-:W-:Y:S02]  /*7f20*/  HADD2.F32 R42, -RZ, R66.reuse.H0_H0 ;  /* 0x20000042ff2a7230 */ /* 0x100fe40000004100 */
[C---:B------:R-:W-:Y:S01]  /*7f30*/  FMUL R20, R38.reuse, R24 ;  /* 0x0000001826147220 */ /* 0x040fe20000400000 */
[C---:B------:R-:W-:Y:S01]  /*7f40*/  FFMA R18, R41.reuse, R45, R18 ;  /* 0x0000002d29127223 */ /* 0x040fe20000000012 */
        /* <DEDUP_REMOVED lines=11> */
[----:B------:R-:W-:Y:S01]  /*8000*/  FFMA R27, R41, R42, R27 ;  /* 0x0000002a291b7223 */ /* 0x000fe2000000001b */
[C---:B------:R-:W-:Y:S01]  /*8010*/  FMUL R24, R38.reuse, R28 ;  /* 0x0000001c26187220 */ /* 0x040fe20000400000 */
[----:B------:R-:W-:Y:S02]  /*8020*/  HADD2.F32 R42, -RZ, R72.H1_H1 ;  /* 0x30000048ff2a7230 */ /* 0x000fe40000004100 */
[C---:B------:R-:W-:Y:S01]  /*8030*/  FMUL R25, R38.reuse, R29 ;  /* 0x0000001d26197220 */ /* 0x040fe20000400000 */
[--C-:B------:R-:W-:Y:S02]  /*8040*/  HADD2.F32 R43, -RZ, R73.reuse.H0_H0 ;  /* 0x20000049ff2b7230 */ /* 0x100fe40000004100 */
[C---:B------:R-:W-:Y:S01]  /*8050*/  FMUL R26, R38.reuse, R30 ;  /* 0x0000001e261a7220 */ /* 0x040fe20000400000 */
[----:B------:R-:W-:Y:S01]  /*8060*/  F2FP.F16.F32.PACK_AB R62, R13, R12 ;  /* 0x0000000c0d3e723e */ /* 0x000fe200000000ff */
[----:B------:R-:W-:Y:S01]  /*8070*/  FFMA R24, R41, R40, R24 ;  /* 0x0000002829187223 */ /* 0x000fe20000000018 */
[----:B------:R-:W-:Y:S01]  /*8080*/  F2FP.F16.F32.PACK_AB R63, R19, R14 ;  /* 0x0000000e133f723e */ /* 0x000fe200000000ff */
[C---:B------:R-:W-:Y:S01]  /*8090*/  FFMA R25, R41.reuse, R42, R25 ;  /* 0x0000002a29197223 */ /* 0x040fe20000000019 */
[C---:B------:R-:W-:Y:S01]  /*80a0*/  FFMA R26, R41.reuse, R43, R26 ;  /* 0x0000002b291a7223 */ /* 0x040fe2000000001a */
[----:B------:R-:W-:Y:S02]  /*80b0*/  HADD2.F32 R40, -RZ, R73.H1_H1 ;  /* 0x30000049ff287230 */ /* 0x000fe40000004100 */
[C---:B------:R-:W-:Y:S01]  /*80c0*/  FMUL R31, R38.reuse, R31 ;  /* 0x0000001f261f7220 */ /* 0x040fe20000400000 */
[----:B------:R4:W-:Y:S01]  /*80d0*/  STS.128 [R100+0x2010], R60 ;  /* 0x0020103c64007388 */ /* 0x0009e20000000c00 */
[--C-:B------:R-:W-:Y:S02]  /*80e0*/  HADD2.F32 R43, -RZ, R74.reuse.H0_H0 ;  /* 0x2000004aff2b7230 */ /* 0x100fe40000004100 */
[C---:B------:R-:W-:Y:S01]  /*80f0*/  FMUL R28, R38.reuse, R32 ;  /* 0x00000020261c7220 */ /* 0x040fe20000400000 */
[----:B------:R-:W-:Y:S02]  /*8100*/  HADD2.F32 R42, -RZ, R74.H1_H1 ;  /* 0x3000004aff2a7230 */ /* 0x000fe40000004100 */
[C---:B------:R-:W-:Y:S01]  /*8110*/  FMUL R29, R38.reuse, R33 ;  /* 0x00000021261d7220 */ /* 0x040fe20000400000 */
[--C-:B------:R-:W-:Y:S02]  /*8120*/  HADD2.F32 R45, -RZ, R75.reuse.H0_H0 ;  /* 0x2000004bff2d7230 */ /* 0x100fe40000004100 */
[C---:B------:R-:W-:Y:S01]  /*8130*/  FMUL R30, R38.reuse, R34 ;  /* 0x00000022261e7220 */ /* 0x040fe20000400000 */
[----:B------:R-:W-:Y:S02]  /*8140*/  HADD2.F32 R44, -RZ, R75.H1_H1 ;  /* 0x3000004bff2c7230 */ /* 0x000fe40000004100 */
[----:B------:R-:W-:Y:S01]  /*8150*/  FFMA R31, R41, R40, R31 ;  /* 0x00000028291f7223 */ /* 0x000fe2000000001f */
[----:B------:R-:W-:Y:S01]  /*8160*/  FMUL R35, R38, R35 ;  /* 0x0000002326237220 */ /* 0x000fe20000400000 */
[----:B---3--:R-:W-:Y:S01]  /*8170*/  F2FP.F16.F32.PACK_AB R52, R17, R16 ;  /* 0x000000101134723e */ /* 0x008fe200000000ff */
        /* <DEDUP_REMOVED lines=11> */
[----:B------:R-:W-:Y:S02]  /*8230*/  F2FP.F16.F32.PACK_AB R111, R35, R30 ;  /* 0x0000001e236f723e */ /* 0x000fe400000000ff */
[----:B-1----:R-:W-:Y:S03]  /*8240*/  @P6 PRMT R112, R107, 0x654, R112 ;  /* 0x000006546b706816 */ /* 0x002fe60000000070 */
[----:B------:R4:W-:Y:S01]  /*8250*/  STS.128 [R106+0x2030], R108 ;  /* 0x0020306c6a007388 */ /* 0x0009e20000000c00 */
[----:B------:R-:W-:Y:S01]  /*8260*/  @!PT LDS RZ, [RZ] ;  /* 0x00000000fffff984 */ /* 0x000fe20000000800 */
[----:B------:R-:W-:Y:S01]  /*8270*/  @!PT LDS RZ, [RZ] ;  /* 0x00000000fffff984 */ /* 0x000fe20000000800 */
[----:B------:R-:W-:Y:S01]  /*8280*/  @!PT LDS RZ, [RZ] ;  /* 0x00000000fffff984 */ /* 0x000fe20000000800 */
[----:B------:R-:W-:Y:S01]  /*8290*/  @!PT LDS RZ, [RZ] ;  /* 0x00000000fffff984 */ /* 0x000fe20000000800 */
[----:B------:R1:W-:Y:S07]  /*82a0*/  MEMBAR.ALL.CTA ;  /* 0x0000000000007992 */ /* 0x0003ee0000008000 */
[----:B-1----:R-:W1:Y:S02]  /*82b0*/  FENCE.VIEW.ASYNC.S ;  /* 0x00000000000073c6 */ /* 0x002e640000000000 */
[----:B-1----:R-:W-:Y:S06]  /*82c0*/  BAR.SYNC.DEFER_BLOCKING 0x1, 0x80 ;  /* 0x0042000000007b1d */ /* 0x002fec0000010000 */
[----:B------:R-:W-:Y:S05]  /*82d0*/  @P0 BRA `(.L_x_123) ;  /* 0x00000000002c0947 */ /* 0x000fea0003800000 */
[----:B------:R-:W1:Y:S01]  /*82e0*/  LDCU.64 UR6, c[0x0][0x348] ;  /* 0x00006900ff0677ac */ /* 0x000e620008000a00 */
[----:B------:R-:W-:Y:S02]  /*82f0*/  R2UR UR10, R102 ;  /* 0x00000000660a72ca */ /* 0x000fe400000e0000 */
[----:B------:R-:W-:Y:S01]  /*8300*/  R2UR UR11, R99 ;  /* 0x00000000630b72ca */ /* 0x000fe200000e0000 */
[----:B------:R-:W-:Y:S01]  /*8310*/  UIADD3 UR9, UPT, UPT, UR41, 0x20, URZ ;  /* 0x0000002029097890 */ /* 0x000fe2000fffe0ff */
[----:B------:R-:W-:Y:S01]  /*8320*/  R2UR UR12, R101 ;  /* 0x00000000650c72ca */ /* 0x000fe200000e0000 */
[----:B------:R-:W-:Y:S02]  /*8330*/  UIADD3 UR8, UPT, UPT, UR49, 0x2200, URZ ;  /* 0x0000220031087890 */ /* 0x000fe4000fffe0ff */
[----:B-1----:R-:W-:Y:S04]  /*8340*/  UIADD3 UR4, UP0, UPT, UR6, 0x680, URZ ;  /* 0x0000068006047890 */ /* 0x002fe8000ff1e0ff */
[----:B------:R-:W-:Y:S09]  /*8350*/  UIADD3.X UR5, UPT, UPT, URZ, UR7, URZ, UP0, !UPT ;  /* 0x00000007ff057290 */ /* 0x000ff200087fe4ff */
[----:B------:R1:W-:Y:S01]  /*8360*/  UTMASTG.4D.IM2COL [UR8], [UR4] ;  /* 0x00000008040073b5 */ /* 0x0003e20008058000 */
[----:B------:R0:W-:Y:S01]  /*8370*/  UTMACMDFLUSH ;  /* 0x00000000000079b7 */ /* 0x0001e20000000000 */
[----:B-1----:R-:W-:Y:S04]  /*8380*/  DEPBAR.LE SB0, 0x1 ;  /* 0x000080400000791a */ /* 0x002fe80000000000 */
.L_x_123:
[----:B------:R-:W-:Y:S05]  /*8390*/  BSYNC.RECONVERGENT B0 ;  /* 0x0000000000007941 */ /* 0x000fea0003800200 */
.L_x_122:
[----:B------:R-:W-:Y:S01]  /*83a0*/  BAR.SYNC.DEFER_BLOCKING 0x1, 0x80 ;  /* 0x0042000000007b1d */ /* 0x000fe20000010000 */
[----:B------:R-:W-:Y:S04]  /*83b0*/  UIADD3 UR4, UPT, UPT, UR50, 0x1, URZ ;  /* 0x0000000132047890 */ /* 0x000fe8000fffe0ff */
[----:B------:R-:W-:Y:S04]  /*83c0*/  UISETP.NE.AND UP0, UPT, UR4, 0x4, UPT ;  /* 0x000000040400788c */ /* 0x000fe8000bf05270 */
[----:B------:R-:W-:Y:S01]  /*83d0*/  USEL UR40, UR4, URZ, UP0 ;  /* 0x000000ff04287287 */ /* 0x000fe20008000000 */
[----:B------:R1:W-:Y:S01]  /*83e0*/  @P6 SYNCS.ARRIVE.TRANS64.RED.A1T0 RZ, [R112+URZ], RZ ;  /* 0x000000ff70ff69a7 */ /* 0x0003e200081004ff */
[----:B------:R-:W-:Y:S01]  /*83f0*/  BSSY B1, `(.L_x_124) ;  /* 0x0000017000017945 */ /* 0x000fe20003800000 */
[----:B------:R-:W3:Y:S02]  /*8400*/  @P6 SYNCS.PHASECHK.TRANS64.TRYWAIT P0, [R70+URZ+0x80], R69 ;  /* 0x00008045460065a7 */ /* 0x000ee400080011ff */
[----:B---3--:R-:W-:Y:S01]  /*8410*/  @P6 SEL R46, RZ, 0x1, !P0 ;  /* 0x00000001ff2e6807 */ /* 0x008fe20004000000 */
[----:B-1----:R-:W-:Y:S06]  /*8420*/  @!P6 BRA `(.L_x_125) ;  /* 0x00000000004ce947 */ /* 0x002fec0003800000 */
        /* <DEDUP_REMOVED lines=9> */
[----:B------:R-:W-:Y:S04]  /*84c0*/  SHF.L.U32 R5, R83, 0x1f, RZ ;  /* 0x0000001f53057819 */ /* 0x000fe800000006ff */
[----:B------:R-:W1:Y:S02]  /*84d0*/  SYNCS.PHASECHK.TRANS64.TRYWAIT P0, [R70+URZ+0x80], R5 ;  /* 0x00008005460075a7 */ /* 0x000e6400080011ff */
[----:B-1----:R-:W-:Y:S05]  /*84e0*/  @!P0 BRA `(.L_x_128) ;  /* 0x0000002400c08947 */ /* 0x002fea0003800000 */
.L_x_127:
[----:B------:R-:W-:Y:S05]  /*84f0*/  BSYNC B0 ;  /* 0x0000000000007941 */ /* 0x000fea0003800000 */
.L_x_126:
[----:B------:R-:W-:Y:S02]  /*8500*/  ISETP.NE.AND P0, PT, R68, RZ, PT ;  /* 0x000000ff4400720c */ /* 0x000fe40003f05270 */
[----:B------:R-:W-:Y:S11]  /*8510*/  IADD3 R47, PT, PT, R47, 0x1, RZ ;  /* 0x000000012f2f7810 */ /* 0x000ff60007ffe0ff */
[----:B------:R3:W1:Y:S04]  /*8520*/  @P0 LDS.128 R48, [R4] ;  /* 0x0000000004300984 */ /* 0x0006680000000c00 */
[----:B------:R3:W1:Y:S04]  /*8530*/  @P0 LDS.128 R56, [R3+0x10] ;  /* 0x0000100003380984 */ /* 0x0006680000000c00 */
[----:B------:R3:W1:Y:S04]  /*8540*/  @P0 LDS.128 R64, [R2+0x20] ;  /* 0x0000200002400984 */ /* 0x0006680000000c00 */
[----:B------:R3:W1:Y:S02]  /*8550*/  @P0 LDS.128 R72, [R0+0x30] ;  /* 0x0000300000480984 */ /* 0x0006640000000c00 */
.L_x_125:
[----:B------:R-:W-:Y:S05]  /*8560*/  BSYNC B1 ;  /* 0x0000000000017941 */ /* 0x000fea0003800000 */
.L_x_124:
[----:B---3--:R-:W-:Y:S05]  /*8570*/  VIADD R3, R39, 0x40 ;  /* 0x0000004027037836 */ /* 0x008fea0000000000 */
[----:B------:R-:W-:Y:S04]  /*8580*/  SHF.R.U32.HI R3, RZ, 0x15, R3 ;  /* 0x00000015ff037819 */ /* 0x000fe80000011603 */
[----:B------:R-:W-:Y:S11]  /*8590*/  LOP3.LUT P0, RZ, R3, 0x3, R88, 0x48, !PT ;  /* 0x0000000303ff7812 */ /* 0x000ff60007804858 */
[----:B------:R-:W-:Y:S02]  /*85a0*/  @!UPT UIADD3 URZ, UPT, UPT, URZ, URZ, URZ ;  /* 0x000000fffffff290 */ /* 0x000fe4000fffe0ff */
[----:B------:R-:W-:Y:S05]  /*85b0*/  @!P0 BRA `(.L_x_129) ;  /* 0x0000000000408947 */ /* 0x000fea0003800000 */
[----:B------:R-:W1:Y:S01]  /*85c0*/  LDCU.64 UR8, c[0x4][0x70] ;  /* 0x01000e00ff0877ac */ /* 0x000e620008000a00 */
[----:B------:R-:W-:Y:S01]  /*85d0*/  MOV R3, 0x0 ;  /* 0x0000000000037802 */ /* 0x000fe20000000f00 */
[----:B------:R-:W-:Y:S02]  /*85e0*/  HFMA2 R12, -RZ, RZ, 0, 5.9604644775390625e-08 ;  /* 0x00000001ff0c7431 */ /* 0x000fe400000001ff */
[----:B------:R-:W-:Y:S02]  /*85f0*/  IMAD.MOV.U32 R8, RZ, RZ, 0x192 ;  /* 0x00000192ff087424 */ /* 0x000fe400078e00ff */
[----:B------:R-:W-:Y:S01]  /*8600*/  IMAD.MOV.U32 R13, RZ, RZ, RZ ;  /* 0x000000ffff0d7224 */ /* 0x000fe200078e00ff */
[----:B------:R-:W3:Y:S01]  /*8610*/  LDCU.64 UR6, c[0x4][0x78] ;  /* 0x01000f00ff0677ac */ /* 0x000ee20008000a00 */
[----:B------:R-:W2:Y:S01]  /*8620*/  LDC.64 R2, c[0x4][R3] ;  /* 0x0100000003027b82 */ /* 0x000ea20000000a00 */
[----:B------:R-:W5:Y:S01]  /*8630*/  LDCU.64 UR4, c[0x4][0x10] ;  /* 0x01000200ff0477ac */ /* 0x000f620008000a00 */
[----:B-1----:R-:W-:Y:S01]  /*8640*/  MOV R5, UR9 ;  /* 0x0000000900057c02 */ /* 0x002fe20008000f00 */
[----:B------:R-:W-:Y:S01]  /*8650*/  IMAD.U32 R4, RZ, RZ, UR8 ;  /* 0x00000008ff047e24 */ /* 0x000fe2000f8e00ff */
[----:B---3--:R-:W-:Y:S01]  /*8660*/  MOV R7, UR7 ;  /* 0x0000000700077c02 */ /* 0x008fe20008000f00 */
[----:B------:R-:W-:Y:S01]  /*8670*/  IMAD.U32 R6, RZ, RZ, UR6 ;  /* 0x00000006ff067e24 */ /* 0x000fe2000f8e00ff */
[----:B-----5:R-:W-:Y:S01]  /*8680*/  MOV R11, UR5 ;  /* 0x00000005000b7c02 */ /* 0x020fe20008000f00 */
[----:B------:R-:W-:Y:S02]  /*8690*/  IMAD.U32 R10, RZ, RZ, UR4 ;  /* 0x00000004ff0a7e24 */ /* 0x000fe4000f8e00ff */
[----:B------:R-:W-:Y:S07]  /*86a0*/  LEPC R20, `(.L_x_129) ;  /* 0x000000001014794e */ /* 0x000fee0000000000 */
[----:B--2-4-:R-:W-:Y:S05]  /*86b0*/  CALL.ABS.NOINC R2 ;  /* 0x0000000002007343 */ /* 0x014fea0003c00000 */
.L_x_129:
[----:B------:R-:W-:Y:S05]  /*86c0*/  WARPSYNC.ALL ;  /* 0x0000000000007948 */ /* 0x000fea0003800000 */
[----:B------:R-:W-:Y:S01]  /*86d0*/  R2UR UR4, R39 ;  /* 0x00000000270472ca */ /* 0x000fe200000e0000 */
[--C-:B-1----:R-:W-:Y:S01]  /*86e0*/  HADD2.F32 R40, -RZ, R48.reuse.H0_H0 ;  /* 0x20000030ff287230 */ /* 0x102fe20000004100 */
[----:B------:R-:W-:Y:S01]  /*86f0*/  ISETP.NE.AND P6, PT, R104, RZ, PT ;  /* 0x000000ff6800720c */ /* 0x000fe20003fc5270 */
[----:B------:R-:W-:Y:S01]  /*8700*/  HADD2.F32 R43, -RZ, R48.H1_H1 ;  /* 0x30000030ff2b7230 */ /* 0x000fe20000004100 */
[----:B------:R-:W-:Y:S01]  /*8710*/  ISETP.NE.AND P0, PT, R86, RZ, PT ;  /* 0x000000ff5600720c */ /* 0x000fe20003f05270 */
[----:B------:R-:W-:Y:S01]  /*8720*/  HADD2.F32 R42, -RZ, R49.H0_H0 ;  /* 0x20000031ff2a7230 */ /* 0x000fe20000004100 */
[----:B------:R-:W-:Y:S01]  /*8730*/  MOV R69, UR40 ;  /* 0x0000002800457c02 */ /* 0x000fe20008000f00 */
[--C-:B------:R-:W-:Y:S01]  /*8740*/  HADD2.F32 R45, -RZ, R51.reuse.H0_H0 ;  /* 0x20000033ff2d7230 */ /* 0x100fe20000004100 */
[----:B------:R-:W-:Y:S01]  /*8750*/  BSSY.RECONVERGENT B0, `(.L_x_130) ;  /* 0x000008a000007945 */ /* 0x000fe20003800200 */
[----:B------:R-:W-:Y:S04]  /*8760*/  HADD2.F32 R44, -RZ, R51.H1_H1 ;  /* 0x30000033ff2c7230 */ /* 0x000fe80000004100 */
[----:B------:R-:W1:Y:S02]  /*8770*/  LDTM.x32 R4, tmem[UR4+0x40] ;  /* 0x00004004000479ee */ /* 0x000e6400082c0000 */
[----:B------:R-:W-:Y:S02]  /*8780*/  @P6 LEA R69, R69, UR49, 0x3 ;  /* 0x0000003145456c11 */ /* 0x000fe4000f8e18ff */
[----:B------:R-:W-:Y:S02]  /*8790*/  @P6 SHF.L.U32 R112, R83, 0x1f, RZ ;  /* 0x0000001f53706819 */ /* 0x000fe400000006ff */
[----:B------:R-:W-:Y:S02]  /*87a0*/  @P6 IADD3 R70, PT, PT, R69, 0xa0, RZ ;  /* 0x000000a045466810 */ /* 0x000fe40007ffe0ff */
[----:B------:R-:W-:Y:S02]  /*87b0*/  LEA R69, R47, UR49, 0x3 ;  /* 0x000000312f457c11 */ /* 0x000fe4000f8e18ff */
[----:B------:R-:W-:Y:S01]  /*87c0*/  @P6 PRMT R70, R107, 0x654, R70 ;  /* 0x000006546b466816 */ /* 0x000fe20000000046 */
[C---:B-1----:R-:W-:Y:S01]  /*87d0*/  FMUL R0, R38.reuse, R4 ;  /* 0x0000000426007220 */ /* 0x042fe20000400000 */
[C---:B------:R-:W-:Y:S01]  /*87e0*/  FMUL R2, R38.reuse, R5 ;  /* 0x0000000526027220 */ /* 0x040fe20000400000 */
[C---:B------:R-:W-:Y:S01]  /*87f0*/  FMUL R3, R38.reuse, R6 ;  /* 0x0000000626037220 */ /* 0x040fe20000400000 */
[C---:B------:R-:W-:Y:S01]  /*8800*/  FMUL R7, R38.reuse, R7 ;  /* 0x0000000726077220 */ /* 0x040fe20000400000 */
[C---:B------:R-:W-:Y:S01]  /*8810*/  FFMA R0, R41.reuse, R40, R0 ;  /* 0x0000002829007223 */ /* 0x040fe20000000000 */
[----:B------:R-:W-:Y:S02]  /*8820*/  HADD2.F32 R40, -RZ, R49.H1_H1 ;  /* 0x30000031ff287230 */ /* 0x000fe40000004100 */
[C---:B------:R-:W-:Y:S01]  /*8830*/  FFMA R2, R41.reuse, R43, R2 ;  /* 0x0000002b29027223 */ /* 0x040fe20000000002 */
[C---:B------:R-:W-:Y:S01]  /*8840*/  FFMA R3, R41.reuse, R42, R3 ;  /* 0x0000002a29037223 */ /* 0x040fe20000000003 */
[--C-:B------:R-:W-:Y:S02]  /*8850*/  HADD2.F32 R43, -RZ, R50.reuse.H0_H0 ;  /* 0x20000032ff2b7230 */ /* 0x100fe40000004100 */
[----:B------:R-:W-:Y:S01]  /*8860*/  FMUL R4, R38, R8 ;  /* 0x0000000826047220 */ /* 0x000fe20000400000 */
[----:B------:R-:W-:Y:S01]  /*8870*/  HADD2.F32 R42, -RZ, R50.H1_H1 ;  /* 0x30000032ff2a7230 */ /* 0x000fe20000004100 */
[----:B----4-:R-:W-:Y:S01]  /*8880*/  F2FP.F16.F32.PACK_AB R60, R2, R0 ;  /* 0x00000000023c723e */ /* 0x010fe200000000ff */
[C---:B------:R-:W-:Y:S01]  /*8890*/  FFMA R7, R41.reuse, R40, R7 ;  /* 0x0000002829077223 */ /* 0x040fe20000000007 */
[----:B------:R-:W-:Y:S01]  /*88a0*/  FFMA R4, R41, R43, R4 ;  /* 0x0000002b29047223 */ /* 0x000fe20000000004 */
[C---:B------:R-:W-:Y:S01]  /*88b0*/  FMUL R5, R38.reuse, R9 ;  /* 0x0000000926057220 */ /* 0x040fe20000400000 */
[C---:B------:R-:W-:Y:S01]  /*88c0*/  FMUL R6, R38.reuse, R10 ;  /* 0x0000000a26067220 */ /* 0x040fe20000400000 */
[C---:B------:R-:W-:Y:S01]  /*88d0*/  FMUL R11, R38.reuse, R11 ;  /* 0x0000000b260b7220 */ /* 0x040fe20000400000 */
[--C-:B------:R-:W-:Y:S01]  /*88e0*/  HADD2.F32 R40, -RZ, R56.reuse.H0_H0 ;  /* 0x20000038ff287230 */ /* 0x100fe20000004100 */
[----:B------:R-:W-:Y:S01]  /*88f0*/  F2FP.F16.F32.PACK_AB R61, R7, R3 ;  /* 0x00000003073d723e */ /* 0x000fe200000000ff */
[C---:B------:R-:W-:Y:S01]  /*8900*/  FFMA R5, R41.reuse, R42, R5 ;  /* 0x0000002a29057223 */ /* 0x040fe20000000005 */
[C---:B------:R-:W-:Y:S01]  /*8910*/  FFMA R6, R41.reuse, R45, R6 ;  /* 0x0000002d29067223 */ /* 0x040fe20000000006 */
[----:B------:R-:W-:Y:S01]  /*8920*/  FFMA R11, R41, R44, R11 ;  /* 0x0000002c290b7223 */ /* 0x000fe2000000000b */
[C---:B------:R-:W-:Y:S01]  /*8930*/  FMUL R8, R38.reuse, R12 ;  /* 0x0000000c26087220 */ /* 0x040fe20000400000 */
[----:B------:R-:W-:Y:S01]  /*8940*/  HADD2.F32 R42, -RZ, R56.H1_H1 ;  /* 0x30000038ff2a7230 */ /* 0x000fe20000004100 */
[----:B------:R-:W-:Y:S01]  /*8950*/  F2FP.F16.F32.PACK_AB R62, R5, R4 ;  /* 0x00000004053e723e */ /* 0x000fe200000000ff */
[C---:B------:R-:W-:Y:S01]  /*8960*/  FMUL R9, R38.reuse, R13 ;  /* 0x0000000d26097220 */ /* 0x040fe20000400000 */
[----:B------:R-:W-:Y:S01]  /*8970*/  F2FP.F16.F32.PACK_AB R63, R11, R6 ;  /* 0x000000060b3f723e */ /* 0x000fe200000000ff */
[C---:B------:R-:W-:Y:S01]  /*8980*/  FFMA R8, R41.reuse, R40, R8 ;  /* 0x0000002829087223 */ /* 0x040fe20000000008 */
[--C-:B------:R-:W-:Y:S02]  /*8990*/  HADD2.F32 R43, -RZ, R57.reuse.H0_H0 ;  /* 0x20000039ff2b7230 */ /* 0x100fe40000004100 */
[----:B------:R-:W-:Y:S01]  /*89a0*/  FFMA R9, R41, R42, R9 ;  /* 0x0000002a29097223 */ /* 0x000fe20000000009 */
[C---:B------:R-:W-:Y:S01]  /*89b0*/  FMUL R10, R38.reuse, R14 ;  /* 0x0000000e260a7220 */ /* 0x040fe20000400000 */
[----:B------:R1:W-:Y:S01]  /*89c0*/  STS.128 [R84+0x4000], R60 ;  /* 0x0040003c54007388 */ /* 0x0003e20000000c00 */
[----:B------:R-:W-:Y:S02]  /*89d0*/  HADD2.F32 R40, -RZ, R57.H1_H1 ;  /* 0x30000039ff287230 */ /* 0x000fe40000004100 */
[C---:B------:R-:W-:Y:S01]  /*89e0*/  FMUL R15, R38.reuse, R15 ;  /* 0x0000000f260f7220 */ /* 0x040fe20000400000 */
        /* <DEDUP_REMOVED lines=14> */
[C---:B------:R-:W-:Y:S01]  /*8ad0*/  FMUL R16, R38.reuse, R20 ;  /* 0x0000001426107220 */ /* 0x040fe20000400000 */
[C---:B------:R-:W-:Y:S01]  /*8ae0*/  FFMA R14, R41.reuse, R43, R14 ;  /* 0x0000002b290e7223 */ /* 0x040fe2000000000e */
[--C-:B------:R-:W-:Y:S02]  /*8af0*/  HADD2.F32 R43, -RZ, R64.reuse.H0_H0 ;  /* 0x20000040ff2b7230 */ /* 0x100fe40000004100 */
        /* <DEDUP_REMOVED lines=22> */
[----:B------:R-:W-:Y:S01]  /*8c60*/  FFMA R27, R41, R42, R27 ;  /* 0x0000002a291b7223 */ /* 0x000fe2000000001b */
[--C-:B------:R-:W-:Y:S02]  /*8c70*/  HADD2.F32 R40, -RZ, R72.reuse.H0_H0 ;  /* 0x20000048ff287230 */ /* 0x100fe40000004100 */
        /* <DEDUP_REMOVED lines=22> */
[----:B-1----:R-:W-:Y:S01]  /*8de0*/  F2FP.F16.F32.PACK_AB R60, R17, R16 ;  /* 0x00000010113c723e */ /* 0x002fe200000000ff */
        /* <DEDUP_REMOVED lines=32> */
.L_x_131:
[----:B------:R-:W-:Y:S05]  /*8ff0*/  BSYNC.RECONVERGENT B0 ;  /* 0x0000000000007941 */ /* 0x000fea0003800200 */
.L_x_130:
[----:B------:R-:W-:Y:S01]  /*9000*/  BAR.SYNC.DEFER_BLOCKING 0x1, 0x80 ;  /* 0x0042000000007b1d */ /* 0x000fe20000010000 */
[----:B------:R-:W-:Y:S04]  /*9010*/  UIADD3 UR4, UPT, UPT, UR40, 0x1, URZ ;  /* 0x0000000128047890 */ /* 0x000fe8000fffe0ff */
[----:B------:R-:W-:Y:S04]  /*9020*/  UISETP.NE.AND UP0, UPT, UR4, 0x4, UPT ;  /* 0x000000040400788c */ /* 0x000fe8000bf05270 */
[----:B------:R-:W-:Y:S01]  /*9030*/  USEL UR50, UR4, URZ, UP0 ;  /* 0x000000ff04327287 */ /* 0x000fe20008000000 */
[----:B------:R1:W-:Y:S01]  /*9040*/  @P6 SYNCS.ARRIVE.TRANS64.RED.A1T0 RZ, [R70+URZ], RZ ;  /* 0x000000ff46ff69a7 */ /* 0x0003e200081004ff */
[----:B------:R-:W-:Y:S01]  /*9050*/  BSSY B1, `(.L_x_132) ;  /* 0x0000017000017945 */ /* 0x000fe20003800000 */
[----:B------:R-:W4:Y:S02]  /*9060*/  @P6 SYNCS.PHASECHK.TRANS64.TRYWAIT P0, [R69+URZ+0x80], R112 ;  /* 0x00008070450065a7 */ /* 0x000f2400080011ff */
[----:B----4-:R-:W-:Y:S01]  /*9070*/  @P6 SEL R46, RZ, 0x1, !P0 ;  /* 0x00000001ff2e6807 */ /* 0x010fe20004000000 */
        /* <DEDUP_REMOVED lines=13> */
.L_x_135:
[----:B------:R-:W-:Y:S05]  /*9150*/  BSYNC B0 ;  /* 0x0000000000007941 */ /* 0x000fea0003800000 */
.L_x_134:
[----:B------:R-:W-:Y:S11]  /*9160*/  ISETP.NE.AND P0, PT, R68, RZ, PT ;  /* 0x000000ff4400720c */ /* 0x000ff60003f05270 */
[----:B------:R-:W-:Y:S02]  /*9170*/  @!UPT UIADD3 URZ, UPT, UPT, URZ, URZ, URZ ;  /* 0x000000fffffff290 */ /* 0x000fe4000fffe0ff */
[----:B------:R4:W1:Y:S04]  /*9180*/  @P0 LDS.128 R48, [R3] ;  /* 0x0000000003300984 */ /* 0x0008680000000c00 */
[----:B------:R4:W1:Y:S04]  /*9190*/  @P0 LDS.128 R56, [R2+0x10] ;  /* 0x0000100002380984 */ /* 0x0008680000000c00 */
[----:B------:R4:W1:Y:S04]  /*91a0*/  @P0 LDS.128 R64, [R0+0x20] ;  /* 0x0000200000400984 */ /* 0x0008680000000c00 */
[----:B------:R4:W1:Y:S02]  /*91b0*/  @P0 LDS.128 R72, [R47+0x30] ;  /* 0x000030002f480984 */ /* 0x0008640000000c00 */
.L_x_133:
[----:B------:R-:W-:Y:S05]  /*91c0*/  BSYNC B1 ;  /* 0x0000000000017941 */ /* 0x000fea0003800000 */
.L_x_132:
[----:B----4-:R-:W-:Y:S05]  /*91d0*/  VIADD R3, R39, 0x60 ;  /* 0x0000006027037836 */ /* 0x010fea0000000000 */
[----:B------:R-:W-:Y:S04]  /*91e0*/  SHF.R.U32.HI R3, RZ, 0x15, R3 ;  /* 0x00000015ff037819 */ /* 0x000fe80000011603 */
[----:B------:R-:W-:Y:S11]  /*91f0*/  LOP3.LUT P0, RZ, R3, 0x3, R88, 0x48, !PT ;  /* 0x0000000303ff7812 */ /* 0x000ff60007804858 */
[----:B------:R-:W-:Y:S02]  /*9200*/  @!UPT UIADD3 URZ, UPT, UPT, URZ, URZ, URZ ;  /* 0x000000fffffff290 */ /* 0x000fe4000fffe0ff */
[----:B------:R-:W-:Y:S05]  /*9210*/  @!P0 BRA `(.L_x_137) ;  /* 0x0000000000408947 */ /* 0x000fea0003800000 */
[----:B------:R-:W4:Y:S01]  /*9220*/  LDCU.64 UR8, c[0x4][0x70] ;  /* 0x01000e00ff0877ac */ /* 0x000f220008000a00 */
[----:B------:R-:W-:Y:S01]  /*9230*/  MOV R3, 0x0 ;  /* 0x0000000000037802 */ /* 0x000fe20000000f00 */
[----:B------:R-:W-:Y:S02]  /*9240*/  HFMA2 R12, -RZ, RZ, 0, 5.9604644775390625e-08 ;  /* 0x00000001ff0c7431 */ /* 0x000fe400000001ff */
[----:B------:R-:W-:Y:S02]  /*9250*/  IMAD.MOV.U32 R8, RZ, RZ, 0x192 ;  /* 0x00000192ff087424 */ /* 0x000fe400078e00ff */
[----:B------:R-:W-:Y:S01]  /*9260*/  IMAD.MOV.U32 R13, RZ, RZ, RZ ;  /* 0x000000ffff0d7224 */ /* 0x000fe200078e00ff */
[----:B------:R-:W5:Y:S01]  /*9270*/  LDCU.64 UR6, c[0x4][0x78] ;  /* 0x01000f00ff0677ac */ /* 0x000f620008000a00 */
[----:B------:R-:W2:Y:S01]  /*9280*/  LDC.64 R2, c[0x4][R3] ;  /* 0x0100000003027b82 */ /* 0x000ea20000000a00 */
[----:B------:R-:W3:Y:S01]  /*9290*/  LDCU.64 UR4, c[0x4][0x10] ;  /* 0x01000200ff0477ac */ /* 0x000ee20008000a00 */
[----:B----4-:R-:W-:Y:S01]  /*92a0*/  MOV R5, UR9 ;  /* 0x0000000900057c02 */ /* 0x010fe20008000f00 */
[----:B-1----:R-:W-:Y:S01]  /*92b0*/  IMAD.U32 R4, RZ, RZ, UR8 ;  /* 0x00000008ff047e24 */ /* 0x002fe2000f8e00ff */
[----:B-----5:R-:W-:Y:S01]  /*92c0*/  MOV R7, UR7 ;  /* 0x0000000700077c02 */ /* 0x020fe20008000f00 */
[----:B------:R-:W-:Y:S01]  /*92d0*/  IMAD.U32 R6, RZ, RZ, UR6 ;  /* 0x00000006ff067e24 */ /* 0x000fe2000f8e00ff */
[----:B---3--:R-:W-:Y:S01]  /*92e0*/  MOV R11, UR5 ;  /* 0x00000005000b7c02 */ /* 0x008fe20008000f00 */
[----:B------:R-:W-:Y:S02]  /*92f0*/  IMAD.U32 R10, RZ, RZ, UR4 ;  /* 0x00000004ff0a7e24 */ /* 0x000fe4000f8e00ff */
[----:B------:R-:W-:Y:S07]  /*9300*/  LEPC R20, `(.L_x_137) ;  /* 0x000000001014794e */ /* 0x000fee0000000000 */
[----:B--2---:R-:W-:Y:S05]  /*9310*/  CALL.ABS.NOINC R2 ;  /* 0x0000000002007343 */ /* 0x004fea0003c00000 */
.L_x_137:
[----:B------:R-:W-:Y:S01]  /*9320*/  ISETP.NE.AND P0, PT, R86, RZ, PT ;  /* 0x000000ff5600720c */ /* 0x000fe20003f05270 */
[----:B------:R-:W-:Y:S05]  /*9330*/  WARPSYNC.ALL ;  /* 0x0000000000007948 */ /* 0x000fea0003800000 */
[----:B------:R-:W-:Y:S01]  /*9340*/  R2UR UR4, R39 ;  /* 0x00000000270472ca */ /* 0x000fe200000e0000 */
[--C-:B-1----:R-:W-:Y:S01]  /*9350*/  HADD2.F32 R40, -RZ, R48.reuse.H0_H0 ;  /* 0x20000030ff287230 */ /* 0x102fe20000004100 */
[----:B------:R-:W-:Y:S01]  /*9360*/  IADD3 R105, PT, PT, R105, 0xf0, RZ ;  /* 0x000000f069697810 */ /* 0x000fe20007ffe0ff */
[----:B------:R-:W-:Y:S01]  /*9370*/  HADD2.F32 R42, -RZ, R48.H1_H1 ;  /* 0x30000030ff2a7230 */ /* 0x000fe20000004100 */
[----:B------:R-:W-:Y:S01]  /*9380*/  BSSY.RECONVERGENT B0, `(.L_x_138) ;  /* 0x000008a000007945 */ /* 0x000fe20003800200 */
[--C-:B------:R-:W-:Y:S01]  /*9390*/  HADD2.F32 R43, -RZ, R49.reuse.H0_H0 ;  /* 0x20000031ff2b7230 */ /* 0x100fe20000004100 */
[----:B------:R-:W-:Y:S01]  /*93a0*/  LOP3.LUT R105, R105, 0xfefffff8, RZ, 0xc0, !PT ;  /* 0xfefffff869697812 */ /* 0x000fe200078ec0ff */
[----:B------:R-:W-:Y:S02]  /*93b0*/  HADD2.F32 R44, -RZ, R49.H1_H1 ;  /* 0x30000031ff2c7230 */ /* 0x000fe40000004100 */
[--C-:B------:R-:W-:Y:S02]  /*93c0*/  HADD2.F32 R45, -RZ, R50.reuse.H0_H0 ;  /* 0x20000032ff2d7230 */ /* 0x100fe40000004100 */
[----:B------:R-:W-:Y:S02]  /*93d0*/  HADD2.F32 R46, -RZ, R50.H1_H1 ;  /* 0x30000032ff2e7230 */ /* 0x000fe40000004100 */
[----:B------:R-:W1:Y:S01]  /*93e0*/  LDTM.x32 R4, tmem[UR4+0x60] ;  /* 0x00006004000479ee */ /* 0x000e6200082c0000 */
[----:B------:R-:W-:Y:S01]  /*93f0*/  NOP ;  /* 0x0000000000007918 */ /* 0x000fe20000000000 */
[----:B-1----:R1:W-:Y:S01]  /*9400*/  SYNCS.ARRIVE.TRANS64.RED.A1T0 RZ, [R105+URZ], RZ ;  /* 0x000000ff69ff79a7 */ /* 0x0023e200081004ff */
[--C-:B------:R-:W-:Y:S02]  /*9410*/  HADD2.F32 R47, -RZ, R51.reuse.H0_H0 ;  /* 0x20000033ff2f7230 */ /* 0x100fe40000004100 */
[----:B------:R-:W-:Y:S02]  /*9420*/  HADD2.F32 R48, -RZ, R51.H1_H1 ;  /* 0x30000033ff307230 */ /* 0x000fe40000004100 */
[--C-:B------:R-:W-:Y:S02]  /*9430*/  HADD2.F32 R49, -RZ, R56.reuse.H0_H0 ;  /* 0x20000038ff317230 */ /* 0x100fe40000004100 */
[----:B------:R-:W-:Y:S02]  /*9440*/  HADD2.F32 R51, -RZ, R56.H1_H1 ;  /* 0x30000038ff337230 */ /* 0x000fe40000004100 */
[--C-:B------:R-:W-:Y:S02]  /*9450*/  HADD2.F32 R50, -RZ, R57.reuse.H0_H0 ;  /* 0x20000039ff327230 */ /* 0x100fe40000004100 */
[----:B---3--:R-:W-:Y:S02]  /*9460*/  HADD2.F32 R52, -RZ, R57.H1_H1 ;  /* 0x30000039ff347230 */ /* 0x008fe40000004100 */
[--C-:B------:R-:W-:Y:S02]  /*9470*/  HADD2.F32 R53, -RZ, R58.reuse.H0_H0 ;  /* 0x2000003aff357230 */ /* 0x100fe40000004100 */
[----:B------:R-:W-:Y:S02]  /*9480*/  HADD2.F32 R54, -RZ, R58.H1_H1 ;  /* 0x3000003aff367230 */ /* 0x000fe40000004100 */
[--C-:B------:R-:W-:Y:S02]  /*9490*/  HADD2.F32 R55, -RZ, R59.reuse.H0_H0 ;  /* 0x2000003bff377230 */ /* 0x100fe40000004100 */
[----:B------:R-:W-:Y:S02]  /*94a0*/  HADD2.F32 R56, -RZ, R59.H1_H1 ;  /* 0x3000003bff387230 */ /* 0x000fe40000004100 */
[--C-:B------:R-:W-:Y:S02]  /*94b0*/  HADD2.F32 R57, -RZ, R64.reuse.H0_H0 ;  /* 0x20000040ff397230 */ /* 0x100fe40000004100 */
[C---:B------:R-:W-:Y:S01]  /*94c0*/  FMUL R4, R38.reuse, R4 ;  /* 0x0000000426047220 */ /* 0x040fe20000400000 */
[C---:B------:R-:W-:Y:S01]  /*94d0*/  FMUL R5, R38.reuse, R5 ;  /* 0x0000000526057220 */ /* 0x040fe20000400000 */
[C---:B------:R-:W-:Y:S01]  /*94e0*/  FMUL R6, R38.reuse, R6 ;  /* 0x0000000626067220 */ /* 0x040fe20000400000 */
[C---:B------:R-:W-:Y:S01]  /*94f0*/  FMUL R7, R38.reuse, R7 ;  /* 0x0000000726077220 */ /* 0x040fe20000400000 */
[C---:B------:R-:W-:Y:S01]  /*9500*/  FFMA R4, R41.reuse, R40, R4 ;  /* 0x0000002829047223 */ /* 0x040fe20000000004 */
[C---:B------:R-:W-:Y:S01]  /*9510*/  FFMA R5, R41.reuse, R42, R5 ;  /* 0x0000002a29057223 */ /* 0x040fe20000000005 */
[C---:B------:R-:W-:Y:S01]  /*9520*/  FFMA R6, R41.reuse, R43, R6 ;  /* 0x0000002b29067223 */ /* 0x040fe20000000006 */
[----:B------:R-:W-:Y:S01]  /*9530*/  FFMA R7, R41, R44, R7 ;  /* 0x0000002c29077223 */ /* 0x000fe20000000007 */
[C---:B------:R-:W-:Y:S01]  /*9540*/  FMUL R8, R38.reuse, R8 ;  /* 0x0000000826087220 */ /* 0x040fe20000400000 */
[C---:B------:R-:W-:Y:S01]  /*9550*/  FMUL R9, R38.reuse, R9 ;  /* 0x0000000926097220 */ /* 0x040fe20000400000 */
[----:B------:R-:W-:Y:S01]  /*9560*/  F2FP.F16.F32.PACK_AB R108, R5, R4 ;  /* 0x00000004056c723e */ /* 0x000fe200000000ff */
[C---:B------:R-:W-:Y:S01]  /*9570*/  FMUL R10, R38.reuse, R10 ;  /* 0x0000000a260a7220 */ /* 0x040fe20000400000 */
[----:B------:R-:W-:Y:S01]  /*9580*/  F2FP.F16.F32.PACK_AB R109, R7, R6 ;  /* 0x00000006076d723e */ /* 0x000fe200000000ff */
[C---:B------:R-:W-:Y:S01]  /*9590*/  FFMA R8, R41.reuse, R45, R8 ;  /* 0x0000002d29087223 */ /* 0x040fe20000000008 */
[C---:B------:R-:W-:Y:S01]  /*95a0*/  FFMA R9, R41.reuse, R46, R9 ;  /* 0x0000002e29097223 */ /* 0x040fe20000000009 */
[----:B------:R-:W-:Y:S01]  /*95b0*/  FFMA R10, R41, R47, R10 ;  /* 0x0000002f290a7223 */ /* 0x000fe2000000000a */
[C---:B------:R-:W-:Y:S01]  /*95c0*/  FMUL R11, R38.reuse, R11 ;  /* 0x0000000b260b7220 */ /* 0x040fe20000400000 */
[C---:B------:R-:W-:Y:S01]  /*95d0*/  FMUL R0, R38.reuse, R12 ;  /* 0x0000000c26007220 */ /* 0x040fe20000400000 */
[C---:B------:R-:W-:Y:S01]  /*95e0*/  FMUL R2, R38.reuse, R13 ;  /* 0x0000000d26027220 */ /* 0x040fe20000400000 */
[----:B------:R-:W-:Y:S01]  /*95f0*/  F2FP.F16.F32.PACK_AB R110, R9, R8 ;  /* 0x00000008096e723e */ /* 0x000fe200000000ff */
[C---:B------:R-:W-:Y:S01]  /*9600*/  FFMA R11, R41.reuse, R48, R11 ;  /* 0x00000030290b7223 */ /* 0x040fe2000000000b */
[C---:B------:R-:W-:Y:S01]  /*9610*/  FFMA R0, R41.reuse, R49, R0 ;  /* 0x0000003129007223 */ /* 0x040fe20000000000 */
[C---:B------:R-:W-:Y:S01]  /*9620*/  FFMA R2, R41.reuse, R51, R2 ;  /* 0x0000003329027223 */ /* 0x040fe20000000002 */
[C---:B------:R-:W-:Y:S01]  /*9630*/  FMUL R3, R38.reuse, R14 ;  /* 0x0000000e26037220 */ /* 0x040fe20000400000 */
[C---:B------:R-:W-:Y:S01]  /*9640*/  FMUL R15, R38.reuse, R15 ;  /* 0x0000000f260f7220 */ /* 0x040fe20000400000 */
[C---:B------:R-:W-:Y:S01]  /*9650*/  FMUL R12, R38.reuse, R16 ;  /* 0x00000010260c7220 */ /* 0x040fe20000400000 */
[C---:B------:R-:W-:Y:S01]  /*9660*/  FMUL R13, R38.reuse, R17 ;  /* 0x00000011260d7220 */ /* 0x040fe20000400000 */
[C---:B------:R-:W-:Y:S01]  /*9670*/  FFMA R3, R41.reuse, R50, R3 ;  /* 0x0000003229037223 */ /* 0x040fe20000000003 */
[C---:B------:R-:W-:Y:S01]  /*9680*/  FMUL R14, R38.reuse, R18 ;  /* 0x00000012260e7220 */ /* 0x040fe20000400000 */
[----:B------:R-:W-:Y:S01]  /*9690*/  FFMA R15, R41, R52, R15 ;  /* 0x00000034290f7223 */ /* 0x000fe2000000000f */
[C---:B------:R-:W-:Y:S01]  /*96a0*/  FMUL R19, R38.reuse, R19 ;  /* 0x0000001326137220 */ /* 0x040fe20000400000 */
[----:B------:R-:W-:Y:S01]  /*96b0*/  F2FP.F16.F32.PACK_AB R111, R11, R10 ;  /* 0x0000000a0b6f723e */ /* 0x000fe200000000ff */
[C---:B------:R-:W-:Y:S01]  /*96c0*/  FFMA R12, R41.reuse, R53, R12 ;  /* 0x00000035290c7223 */ /* 0x040fe2000000000c */
[----:B------:R-:W-:Y:S02]  /*96d0*/  HADD2.F32 R58, -RZ, R64.H1_H1 ;  /* 0x30000040ff3a7230 */ /* 0x000fe40000004100 */
[C---:B------:R-:W-:Y:S01]  /*96e0*/  FMUL R16, R38.reuse, R20 ;  /* 0x0000001426107220 */ /* 0x040fe20000400000 */
[C---:B------:R-:W-:Y:S01]  /*96f0*/  FFMA R13, R41.reuse, R54, R13 ;  /* 0x00000036290d7223 */ /* 0x040fe2000000000d */
[----:B------:R1:W-:Y:S01]  /*9700*/  STS.128 [R84+0x6000], R108 ;  /* 0x0060006c54007388 */ /* 0x0003e20000000c00 */
[--C-:B------:R-:W-:Y:S02]  /*9710*/  HADD2.F32 R59, -RZ, R65.reuse.H0_H0 ;  /* 0x20000041ff3b7230 */ /* 0x100fe40000004100 */
[C---:B------:R-:W-:Y:S01]  /*9720*/  FMUL R17, R38.reuse, R21 ;  /* 0x0000001526117220 */ /* 0x040fe20000400000 */
[C---:B------:R-:W-:Y:S01]  /*9730*/  FFMA R14, R41.reuse, R55, R14 ;  /* 0x00000037290e7223 */ /* 0x040fe2000000000e */
[----:B------:R-:W-:Y:S02]  /*9740*/  HADD2.F32 R60, -RZ, R65.H1_H1 ;  /* 0x30000041ff3c7230 */ /* 0x000fe40000004100 */
[C---:B------:R-:W-:Y:S01]  /*9750*/  FMUL R18, R38.reuse, R22 ;  /* 0x0000001626127220 */ /* 0x040fe20000400000 */
[C---:B------:R-:W-:Y:S01]  /*9760*/  FFMA R19, R41.reuse, R56, R19 ;  /* 0x0000003829137223 */ /* 0x040fe20000000013 */
        /* <DEDUP_REMOVED lines=13> */
[----:B------:R-:W-:Y:S01]  /*9840*/  FMUL R27, R38, R27 ;  /* 0x0000001b261b7220 */ /* 0x000fe20000400000 */
[----:B------:R-:W-:Y:S01]  /*9850*/  F2FP.F16.F32.PACK_AB R112, R2, R0 ;  /* 0x000000000270723e */ /* 0x000fe200000000ff */
[----:B------:R-:W-:Y:S01]  /*9860*/  FFMA R20, R41, R61, R20 ;  /* 0x0000003d29147223 */ /* 0x000fe20000000014 */
[----:B------:R-:W-:Y:S01]  /*9870*/  F2FP.F16.F32.PACK_AB R113, R15, R3 ;  /* 0x000000030f71723e */ /* 0x000fe200000000ff */
[----:B------:R-:W-:Y:S01]  /*9880*/  HADD2.F32 R66, -RZ, R72.H1_H1 ;  /* 0x30000048ff427230 */ /* 0x000fe20000004100 */
[----:B------:R-:W-:Y:S01]  /*9890*/  F2FP.F16.F32.PACK_AB R114, R13, R12 ;  /* 0x0000000c0d72723e */ /* 0x000fe200000000ff */
[C---:B------:R-:W-:Y:S01]  /*98a0*/  FMUL R24, R38.reuse, R28 ;  /* 0x0000001c26187220 */ /* 0x040fe20000400000 */
[----:B------:R-:W-:Y:S01]  /*98b0*/  F2FP.F16.F32.PACK_AB R115, R19, R14 ;  /* 0x0000000e1373723e */ /* 0x000fe200000000ff */
[C---:B------:R-:W-:Y:S01]  /*98c0*/  FFMA R21, R41.reuse, R62, R21 ;  /* 0x0000003e29157223 */ /* 0x040fe20000000015 */
[--C-:B------:R-:W-:Y:S02]  /*98d0*/  HADD2.F32 R67, -RZ, R73.reuse.H0_H0 ;  /* 0x20000049ff437230 */ /* 0x100fe40000004100 */
[C---:B------:R-:W-:Y:S01]  /*98e0*/  FMUL R25, R38.reuse, R29 ;  /* 0x0000001d26197220 */ /* 0x040fe20000400000 */
[C---:B------:R-:W-:Y:S01]  /*98f0*/  FFMA R22, R41.reuse, R63, R22 ;  /* 0x0000003f29167223 */ /* 0x040fe20000000016 */
[----:B------:R1:W-:Y:S01]  /*9900*/  STS.128 [R100+0x6010], R112 ;  /* 0x0060107064007388 */ /* 0x0003e20000000c00 */
        /* <DEDUP_REMOVED lines=42> */
[----:B------:R-:W-:Y:S01]  /*9bb0*/  R2UR UR12, R101 ;  /* 0x00000000650c72ca */ /* 0x000fe200000e0000 */
[----:B------:R-:W-:Y:S02]  /*9bc0*/  UIADD3 UR8, UPT, UPT, UR49, 0x6200, URZ ;  /* 0x0000620031087890 */ /* 0x000fe4000fffe0ff */
[----:B---3--:R-:W-:Y:S04]  /*9bd0*/  UIADD3 UR4, UP0, UPT, UR6, 0x680, URZ ;  /* 0x0000068006047890 */ /* 0x008fe8000ff1e0ff */
[----:B------:R-:W-:Y:S09]  /*9be0*/  UIADD3.X UR5, UPT, UPT, URZ, UR7, URZ, UP0, !UPT ;  /* 0x00000007ff057290 */ /* 0x000ff200087fe4ff */
[----:B------:R3:W-:Y:S01]  /*9bf0*/  UTMASTG.4D.IM2COL [UR8], [UR4] ;  /* 0x00000008040073b5 */ /* 0x0007e20008058000 */
[----:B------:R0:W-:Y:S01]  /*9c00*/  UTMACMDFLUSH ;  /* 0x00000000000079b7 */ /* 0x0001e20000000000 */
[----:B---3--:R-:W-:Y:S04]  /*9c10*/  DEPBAR.LE SB0, 0x1 ;  /* 0x000080400000791a */ /* 0x008fe80000000000 */
.L_x_139:
[----:B------:R-:W-:Y:S05]  /*9c20*/  BSYNC.RECONVERGENT B0 ;  /* 0x0000000000007941 */ /* 0x000fea0003800200 */
.L_x_138:
[----:B------:R-:W-:Y:S01]  /*9c30*/  BAR.SYNC.DEFER_BLOCKING 0x1, 0x80 ;  /* 0x0042000000007b1d */ /* 0x000fe20000010000 */
[----:B------:R-:W-:Y:S01]  /*9c40*/  UISETP.NE.AND UP0, UPT, UR53, -0x4, UPT ;  /* 0xfffffffc3500788c */ /* 0x000fe2000bf05270 */
[----:B------:R-:W-:Y:S08]  /*9c50*/  IADD3 R0, PT, PT, R36, 0x1, RZ ;  /* 0x0000000124007810 */ /* 0x000ff00007ffe0ff */
[----:B------:R-:W-:Y:S05]  /*9c60*/  BRA.U !UP0, `(.L_x_140) ;  /* 0x0000000108247547 */ /* 0x000fea000b800000 */
[----:B------:R-:W-:Y:S01]  /*9c70*/  ISETP.NE.AND P0, PT, R104, RZ, PT ;  /* 0x000000ff6800720c */ /* 0x000fe20003f05270 */
[----:B------:R-:W-:Y:S01]  /*9c80*/  IMAD.U32 R2, RZ, RZ, UR50 ;  /* 0x00000032ff027e24 */ /* 0x000fe2000f8e00ff */
[----:B------:R-:W-:Y:S04]  /*9c90*/  UIADD3 UR4, UPT, UPT, UR50, 0x1, URZ ;  /* 0x0000000132047890 */ /* 0x000fe8000fffe0ff */
[----:B------:R-:W-:Y:S04]  /*9ca0*/  UISETP.NE.AND UP0, UPT, UR4, 0x4, UPT ;  /* 0x000000040400788c */ /* 0x000fe8000bf05270 */
[----:B------:R-:W-:Y:S03]  /*9cb0*/  USEL UR50, UR4, URZ, UP0 ;  /* 0x000000ff04327287 */ /* 0x000fe60008000000 */
[----:B------:R-:W-:Y:S05]  /*9cc0*/  @P0 LEA R2, R2, UR49, 0x3 ;  /* 0x0000003102020c11 */ /* 0x000fea000f8e18ff */
[----:B------:R-:W-:Y:S05]  /*9cd0*/  @P0 VIADD R2, R2, 0xa0 ;  /* 0x000000a002020836 */ /* 0x000fea0000000000 */
[----:B------:R-:W-:Y:S04]  /*9ce0*/  @P0 PRMT R2, R107, 0x654, R2 ;  /* 0x000006546b020816 */ /* 0x000fe80000000002 */
[----:B------:R3:W-:Y:S03]  /*9cf0*/  @P0 SYNCS.ARRIVE.TRANS64.RED.A1T0 RZ, [R2+URZ], RZ ;  /* 0x000000ff02ff09a7 */ /* 0x0007e600081004ff */
.L_x_140:
[----:B------:R-:W-:Y:S01]  /*9d00*/  R2UR UR5, R95 ;  /* 0x000000005f0572ca */ /* 0x000fe200000e0000 */
[----:B------:R-:W-:Y:S01]  /*9d10*/  UISETP.NE.AND UP0, UPT, UR62, URZ, UPT ;  /* 0x000000ff3e00728c */ /* 0x000fe2000bf05270 */
[----:B------:R-:W-:Y:S01]  /*9d20*/  R2UR UR4, R96 ;  /* 0x00000000600472ca */ /* 0x000fe200000e0000 */
[----:B------:R-:W-:Y:S01]  /*9d30*/  UIADD3 UR53, UPT, UPT, UR53, 0x4, URZ ;  /* 0x0000000435357890 */ /* 0x000fe2000fffe0ff */
[C---:B------:R-:W-:Y:S01]  /*9d40*/  ISETP.NE.AND P0, PT, R0.reuse, 0x2, PT ;  /* 0x000000020000780c */ /* 0x040fe20003f05270 */
[----:B------:R-:W-:Y:S01]  /*9d50*/  UMOV UR52, UR63 ;  /* 0x0000003f00347c82 */ /* 0x000fe20008000000 */
[----:B------:R-:W-:Y:S02]  /*9d60*/  LOP3.LUT R81, R81, 0x1, RZ, 0x3c, !PT ;  /* 0x0000000151517812 */ /* 0x000fe400078e3cff */
[----:B------:R-:W-:Y:S02]  /*9d70*/  SEL R3, RZ, 0x1, P0 ;  /* 0x00000001ff037807 */ /* 0x000fe40000000000 */
[----:B------:R-:W-:Y:S02]  /*9d80*/  SEL R36, R0, RZ, P0 ;  /* 0x000000ff00247207 */ /* 0x000fe40000000000 */
[----:B------:R-:W-:Y:S01]  /*9d90*/  LOP3.LUT R82, R82, R3, RZ, 0x3c, !PT ;  /* 0x0000000352527212 */ /* 0x000fe200078e3cff */
[----:B------:R-:W-:Y:S02]  /*9da0*/  UIADD3 UR21, UPT, UPT, UR36, UR5, URZ ;  /* 0x0000000524157290 */ /* 0x000fe4000fffe0ff */
[----:B------:R-:W-:Y:S01]  /*9db0*/  UIADD3 UR51, UPT, UPT, UR37, UR4, URZ ;  /* 0x0000000425337290 */ /* 0x000fe2000fffe0ff */
[----:B------:R-:W-:Y:S11]  /*9dc0*/  BRA.U UP0, `(.L_x_141) ;  /* 0xffffffbd00887547 */ /* 0x000ff6000b83ffff */
[----:B------:R-:W-:-:S13]  /*9dd0*/  R2UR UR4, R97 ;  /* 0x00000000610472ca */ /* 0x000fda00000e0000 */
[----:B------:R-:W-:-:S09]  /*9de0*/  UISETP.NE.AND UP0, UPT, UR4, URZ, UPT ;  /* 0x000000ff0400728c */ /* 0x000fd2000bf05270 */
[----:B------:R-:W-:Y:S05]  /*9df0*/  BRA.U !UP0, `(.L_x_142) ;  /* 0x0000000108487547 */ /* 0x000fea000b800000 */
[----:B------:R-:W4:Y:S02]  /*9e00*/  LDCU.64 UR4, c[0x0][0x890] ;  /* 0x00011200ff0477ac */ /* 0x000f240008000a00 */
[----:B----4-:R-:W-:-:S04]  /*9e10*/  UISETP.NE.U32.AND UP0, UPT, UR4, URZ, UPT ;  /* 0x000000ff0400728c */ /* 0x010fc8000bf05070 */
[----:B------:R-:W-:-:S09]  /*9e20*/  UISETP.NE.AND.EX UP0, UPT, UR5, URZ, UPT, UP0 ;  /* 0x000000ff0500728c */ /* 0x000fd2000bf05300 */
[----:B------:R-:W-:Y:S05]  /*9e30*/  BRA.U UP0, `(.L_x_143) ;  /* 0x00000001000c7547 */ /* 0x000fea000b800000 */
[----:B------:R-:W-:-:S13]  /*9e40*/  FSETP.NEU.AND P0, PT, R41, RZ, PT ;  /* 0x000000ff2900720b */ /* 0x000fda0003f0d000 */
[----:B------:R-:W-:Y:S05]  /*9e50*/  @!P0 EXIT ;  /* 0x000000000000894d */ /* 0x000fea0003800000 */
[----:B------:R-:W-:Y:S05]  /*9e60*/  BRA `(.L_x_142) ;  /* 0x00000000002c7947 */ /* 0x000fea0003800000 */
.L_x_143:
[----:B------:R-:W-:Y:S01]  /*9e70*/  ISETP.NE.AND P0, PT, R103, RZ, PT ;  /* 0x000000ff6700720c */ /* 0x000fe20003f05270 */
[----:B------:R-:W-:-:S12]  /*9e80*/  BSSY.RECONVERGENT B0, `(.L_x_142) ;  /* 0x0000009000007945 */ /* 0x000fd80003800200 */
[----:B------:R-:W-:Y:S05]  /*9e90*/  @P0 BRA `(.L_x_144) ;  /* 0x0000000000140947 */ /* 0x000fea0003800000 */
[----:B------:R-:W4:Y:S02]  /*9ea0*/  LDCU.64 UR4, c[0x0][0x888] ;  /* 0x00011100ff0477ac */ /* 0x000f240008000a00 */
[----:B----4-:R-:W-:-:S04]  /*9eb0*/  ISETP.NE.U32.AND P0, PT, RZ, UR4, PT ;  /* 0x00000004ff007c0c */ /* 0x010fc8000bf05070 */
[----:B------:R-:W-:-:S13]  /*9ec0*/  ISETP.NE.AND.EX P0, PT, RZ, UR5, PT, P0 ;  /* 0x00000005ff007c0c */ /* 0x000fda000bf05300 */
[----:B------:R-:W-:Y:S05]  /*9ed0*/  @!P0 EXIT ;  /* 0x000000000000894d */ /* 0x000fea0003800000 */
[----:B------:R-:W-:Y:S05]  /*9ee0*/  BRA `(.L_x_145) ;  /* 0x0000000000087947 */ /* 0x000fea0003800000 */
.L_x_144:
[----:B------:R-:W-:-:S13]  /*9ef0*/  FSETP.NEU.AND P0, PT, R41, RZ, PT ;  /* 0x000000ff2900720b */ /* 0x000fda0003f0d000 */
[----:B------:R-:W-:Y:S05]  /*9f00*/  @!P0 EXIT ;  /* 0x000000000000894d */ /* 0x000fea0003800000 */
.L_x_145:
[----:B------:R-:W-:Y:S05]  /*9f10*/  BSYNC.RECONVERGENT B0 ;  /* 0x0000000000007941 */ /* 0x000fea0003800200 */
.L_x_142:
[----:B------:R-:W4:Y:S01]  /*9f20*/  S2UR UR5, SR_CgaCtaId ;  /* 0x00000000000579c3 */ /* 0x000f220000008800 */
[----:B------:R-:W-:Y:S01]  /*9f30*/  ULEA UR4, UR50, UR49, 0x3 ;  /* 0x0000003132047291 */ /* 0x000fe2000f8e18ff */
[----:B------:R-:W-:-:S04]  /*9f40*/  DEPBAR.LE SB0, 0x0 ;  /* 0x000080000000791a */ /* 0x000fc80000000000 */
[----:B------:R-:W-:-:S04]  /*9f50*/  UIADD3 UR4, UPT, UPT, UR4, 0xa0, URZ ;  /* 0x000000a004047890 */ /* 0x000fc8000fffe0ff */
[----:B----4-:R-:W-:-:S09]  /*9f60*/  UPRMT UR4, UR5, 0x654, UR4 ;  /* 0x0000065405047896 */ /* 0x010fd20008000004 */
[----:B------:R-:W-:Y:S01]  /*9f70*/  SYNCS.ARRIVE.TRANS64.RED.A1T0 RZ, [UR4], RZ ;  /* 0x000000ffffff79a7 */ /* 0x000fe20008100404 */
[----:B------:R-:W-:Y:S05]  /*9f80*/  EXIT ;  /* 0x000000000000794d */ /* 0x000fea0003800000 */
.L_x_24:
[----:B------:R-:W-:Y:S07]  /*9f90*/  MOV R0, UR9 ;  /* 0x0000000900007c02 */ /* 0x000fee0008000f00 */
.L_x_146:
[----:B-1----:R1:W2:Y:S02]  /*9fa0*/  SYNCS.PHASECHK.TRANS64.TRYWAIT P0, [R0+URZ+0x40], R5 ;  /* 0x00004005000075a7 */ /* 0x0022a400080011ff */
[----:B--2---:R-:W-:Y:S05]  /*9fb0*/  @!P0 NANOSLEEP.SYNCS 0x989680 ;  /* 0x009896800000895d */ /* 0x004fea0003900000 */
[----:B------:R-:W2:Y:S02]  /*9fc0*/  @!P0 SYNCS.PHASECHK.TRANS64 P0, [R0+URZ+0x40], R5 ;  /* 0x00004005000085a7 */ /* 0x000ea400080010ff */
[----:B--2---:R-:W-:Y:S05]  /*9fd0*/  @!P0 BRA `(.L_x_146) ;  /* 0xfffffffc00f08947 */ /* 0x004fea000383ffff */
[----:B------:R-:W-:Y:S05]  /*9fe0*/  BRA `(.L_x_23) ;  /* 0xffffff7800e47947 */ /* 0x000fea000383ffff */
.L_x_31:
[----:B------:R-:W-:Y:S07]  /*9ff0*/  MOV R0, UR9 ;  /* 0x0000000900007c02 */ /* 0x000fee0008000f00 */
.L_x_147:
[----:B-1----:R1:W2:Y:S02]  /*a000*/  SYNCS.PHASECHK.TRANS64.TRYWAIT P0, [R0+URZ+0x40], R5 ;  /* 0x00004005000075a7 */ /* 0x0022a400080011ff */
[----:B--2---:R-:W-:Y:S05]  /*a010*/  @!P0 NANOSLEEP.SYNCS 0x989680 ;  /* 0x009896800000895d */ /* 0x004fea0003900000 */
[----:B------:R-:W2:Y:S02]  /*a020*/  @!P0 SYNCS.PHASECHK.TRANS64 P0, [R0+URZ+0x40], R5 ;  /* 0x00004005000085a7 */ /* 0x000ea400080010ff */
[----:B--2---:R-:W-:Y:S05]  /*a030*/  @!P0 BRA `(.L_x_147) ;  /* 0xfffffffc00f08947 */ /* 0x004fea000383ffff */
[----:B------:R-:W-:Y:S05]  /*a040*/  BRA `(.L_x_30) ;  /* 0xffffff8000407947 */ /* 0x000fea000383ffff */
.L_x_36:
[----:B------:R-:W-:-:S07]  /*a050*/  MOV R0, UR25 ;  /* 0x0000001900007c02 */ /* 0x000fce0008000f00 */
.L_x_148:
[----:B-1----:R1:W2:Y:S02]  /*a060*/  SYNCS.PHASECHK.TRANS64.TRYWAIT P0, [R0+URZ+0xd0], R3 ;  /* 0x0000d003000075a7 */ /* 0x0022a400080011ff */
[----:B--2---:R-:W-:Y:S05]  /*a070*/  @!P0 NANOSLEEP.SYNCS 0x989680 ;  /* 0x009896800000895d */ /* 0x004fea0003900000 */
[----:B------:R-:W2:Y:S02]  /*a080*/  @!P0 SYNCS.PHASECHK.TRANS64 P0, [R0+URZ+0xd0], R3 ;  /* 0x0000d003000085a7 */ /* 0x000ea400080010ff */
[----:B--2---:R-:W-:Y:S05]  /*a090*/  @!P0 BRA `(.L_x_148) ;  /* 0xfffffffc00f08947 */ /* 0x004fea000383ffff */
[----:B------:R-:W-:Y:S05]  /*a0a0*/  BRA `(.L_x_149) ;  /* 0xffffff84000c7947 */ /* 0x000fea000383ffff */
.L_x_40:
[----:B------:R-:W-:-:S07]  /*a0b0*/  MOV R0, UR4 ;  /* 0x0000000400007c02 */ /* 0x000fce0008000f00 */
.L_x_150:
[----:B-1----:R1:W2:Y:S02]  /*a0c0*/  SYNCS.PHASECHK.TRANS64.TRYWAIT P0, [R0+URZ], R3 ;  /* 0x00000003000075a7 */ /* 0x0022a400080011ff */
[----:B--2---:R-:W-:Y:S05]  /*a0d0*/  @!P0 NANOSLEEP.SYNCS 0x989680 ;  /* 0x009896800000895d */ /* 0x004fea0003900000 */
[----:B------:R-:W2:Y:S02]  /*a0e0*/  @!P0 SYNCS.PHASECHK.TRANS64 P0, [R0+URZ], R3 ;  /* 0x00000003000085a7 */ /* 0x000ea400080010ff */
[----:B--2---:R-:W-:Y:S05]  /*a0f0*/  @!P0 BRA `(.L_x_150) ;  /* 0xfffffffc00f08947 */ /* 0x004fea000383ffff */
[----:B------:R-:W-:Y:S05]  /*a100*/  BRA `(.L_x_151) ;  /* 0xffffff8800a47947 */ /* 0x000fea000383ffff */
.L_x_41:
[----:B------:R-:W-:-:S07]  /*a110*/  MOV R0, UR5 ;  /* 0x0000000500007c02 */ /* 0x000fce0008000f00 */
.L_x_152:
[----:B-1----:R1:W2:Y:S02]  /*a120*/  SYNCS.PHASECHK.TRANS64.TRYWAIT P0, [R0+URZ], R3 ;  /* 0x00000003000075a7 */ /* 0x0022a400080011ff */
[----:B--2---:R-:W-:Y:S05]  /*a130*/  @!P0 NANOSLEEP.SYNCS 0x989680 ;  /* 0x009896800000895d */ /* 0x004fea0003900000 */
[----:B------:R-:W2:Y:S02]  /*a140*/  @!P0 SYNCS.PHASECHK.TRANS64 P0, [R0+URZ], R3 ;  /* 0x00000003000085a7 */ /* 0x000ea400080010ff */
[----:B--2---:R-:W-:Y:S05]  /*a150*/  @!P0 BRA `(.L_x_152) ;  /* 0xfffffffc00f08947 */ /* 0x004fea000383ffff */
[----:B------:R-:W-:Y:S05]  /*a160*/  BRA `(.L_x_153) ;  /* 0xffffff8800b47947 */ /* 0x000fea000383ffff */
.L_x_42:
[----:B------:R-:W-:-:S07]  /*a170*/  MOV R0, UR5 ;  /* 0x0000000500007c02 */ /* 0x000fce0008000f00 */
.L_x_154:
[----:B-1----:R1:W2:Y:S02]  /*a180*/  SYNCS.PHASECHK.TRANS64.TRYWAIT P0, [R0+URZ], R3 ;  /* 0x00000003000075a7 */ /* 0x0022a400080011ff */
[----:B--2---:R-:W-:Y:S05]  /*a190*/  @!P0 NANOSLEEP.SYNCS 0x989680 ;  /* 0x009896800000895d */ /* 0x004fea0003900000 */
[----:B------:R-:W2:Y:S02]  /*a1a0*/  @!P0 SYNCS.PHASECHK.TRANS64 P0, [R0+URZ], R3 ;  /* 0x00000003000085a7 */ /* 0x000ea400080010ff */
[----:B--2---:R-:W-:Y:S05]  /*a1b0*/  @!P0 BRA `(.L_x_154) ;  /* 0xfffffffc00f08947 */ /* 0x004fea000383ffff */
[----:B------:R-:W-:Y:S05]  /*a1c0*/  BRA `(.L_x_155) ;  /* 0xffffff8800c47947 */ /* 0x000fea000383ffff */
.L_x_43:
[----:B------:R-:W-:-:S07]  /*a1d0*/  MOV R0, UR5 ;  /* 0x0000000500007c02 */ /* 0x000fce0008000f00 */
.L_x_156:
[----:B-1----:R1:W2:Y:S02]  /*a1e0*/  SYNCS.PHASECHK.TRANS64.TRYWAIT P0, [R0+URZ], R3 ;  /* 0x00000003000075a7 */ /* 0x0022a400080011ff */
[----:B--2---:R-:W-:Y:S05]  /*a1f0*/  @!P0 NANOSLEEP.SYNCS 0x989680 ;  /* 0x009896800000895d */ /* 0x004fea0003900000 */
[----:B------:R-:W2:Y:S02]  /*a200*/  @!P0 SYNCS.PHASECHK.TRANS64 P0, [R0+URZ], R3 ;  /* 0x00000003000085a7 */ /* 0x000ea400080010ff */
[----:B--2---:R-:W-:Y:S05]  /*a210*/  @!P0 BRA `(.L_x_156) ;  /* 0xfffffffc00f08947 */ /* 0x004fea000383ffff */
[----:B------:R-:W-:Y:S05]  /*a220*/  BRA `(.L_x_157) ;  /* 0xffffff8800d47947 */ /* 0x000fea000383ffff */
.L_x_44:
[----:B------:R-:W-:-:S07]  /*a230*/  MOV R0, UR5 ;  /* 0x0000000500007c02 */ /* 0x000fce0008000f00 */
.L_x_158:
[----:B-1----:R1:W2:Y:S02]  /*a240*/  SYNCS.PHASECHK.TRANS64.TRYWAIT P0, [R0+URZ], R3 ;  /* 0x00000003000075a7 */ /* 0x0022a400080011ff */
[----:B--2---:R-:W-:Y:S05]  /*a250*/  @!P0 NANOSLEEP.SYNCS 0x989680 ;  /* 0x009896800000895d */ /* 0x004fea0003900000 */
[----:B------:R-:W2:Y:S02]  /*a260*/  @!P0 SYNCS.PHASECHK.TRANS64 P0, [R0+URZ], R3 ;  /* 0x00000003000085a7 */ /* 0x000ea400080010ff */
[----:B--2---:R-:W-:Y:S05]  /*a270*/  @!P0 BRA `(.L_x_158) ;  /* 0xfffffffc00f08947 */ /* 0x004fea000383ffff */
[----:B------:R-:W-:Y:S05]  /*a280*/  BRA `(.L_x_159) ;  /* 0xffffff8800e47947 */ /* 0x000fea000383ffff */
.L_x_45:
[----:B------:R-:W-:-:S07]  /*a290*/  MOV R0, UR5 ;  /* 0x0000000500007c02 */ /* 0x000fce0008000f00 */
.L_x_160:
[----:B-1----:R1:W2:Y:S02]  /*a2a0*/  SYNCS.PHASECHK.TRANS64.TRYWAIT P0, [R0+URZ], R3 ;  /* 0x00000003000075a7 */ /* 0x0022a400080011ff */
[----:B--2---:R-:W-:Y:S05]  /*a2b0*/  @!P0 NANOSLEEP.SYNCS 0x989680 ;  /* 0x009896800000895d */ /* 0x004fea0003900000 */
[----:B------:R-:W2:Y:S02]  /*a2c0*/  @!P0 SYNCS.PHASECHK.TRANS64 P0, [R0+URZ], R3 ;  /* 0x00000003000085a7 */ /* 0x000ea400080010ff */
[----:B--2---:R-:W-:Y:S05]  /*a2d0*/  @!P0 BRA `(.L_x_160) ;  /* 0xfffffffc00f08947 */ /* 0x004fea000383ffff */
[----:B------:R-:W-:Y:S05]  /*a2e0*/  BRA `(.L_x_161) ;  /* 0xffffff8800f47947 */ /* 0x000fea000383ffff */
.L_x_46:
[----:B------:R-:W-:-:S07]  /*a2f0*/  MOV R0, UR5 ;  /* 0x0000000500007c02 */ /* 0x000fce0008000f00 */
.L_x_162:
[----:B-1----:R1:W2:Y:S02]  /*a300*/  SYNCS.PHASECHK.TRANS64.TRYWAIT P0, [R0+URZ], R3 ;  /* 0x00000003000075a7 */ /* 0x0022a400080011ff */
[----:B--2---:R-:W-:Y:S05]  /*a310*/  @!P0 NANOSLEEP.SYNCS 0x989680 ;  /* 0x009896800000895d */ /* 0x004fea0003900000 */
[----:B------:R-:W2:Y:S02]  /*a320*/  @!P0 SYNCS.PHASECHK.TRANS64 P0, [R0+URZ], R3 ;  /* 0x00000003000085a7 */ /* 0x000ea400080010ff */
[----:B--2---:R-:W-:Y:S05]  /*a330*/  @!P0 BRA `(.L_x_162) ;  /* 0xfffffffc00f08947 */ /* 0x004fea000383ffff */
[----:B------:R-:W-:Y:S05]  /*a340*/  BRA `(.L_x_163) ;  /* 0xffffff8c00047947 */ /* 0x000fea000383ffff */
.L_x_49:
[----:B------:R-:W-:-:S07]  /*a350*/  MOV R4, UR4 ;  /* 0x0000000400047c02 */ /* 0x000fce0008000f00 */
.L_x_164:
[----:B--2---:R2:W3:Y:S02]  /*a360*/  SYNCS.PHASECHK.TRANS64.TRYWAIT P1, [R4+URZ+0xd8], R7 ;  /* 0x0000d807040075a7 */ /* 0x0044e400080211ff */
[----:B---3--:R-:W-:Y:S05]  /*a370*/  @!P1 NANOSLEEP.SYNCS 0x989680 ;  /* 0x009896800000995d */ /* 0x008fea0003900000 */
[----:B------:R-:W3:Y:S02]  /*a380*/  @!P1 SYNCS.PHASECHK.TRANS64 P1, [R4+URZ+0xd8], R7 ;  /* 0x0000d807040095a7 */ /* 0x000ee400080210ff */
[----:B---3--:R-:W-:Y:S05]  /*a390*/  @!P1 BRA `(.L_x_164) ;  /* 0xfffffffc00f09947 */ /* 0x008fea000383ffff */
[----:B------:R-:W-:Y:S05]  /*a3a0*/  BRA `(.L_x_165) ;  /* 0xffffff8c00747947 */ /* 0x000fea000383ffff */
.L_x_50:
[----:B--2---:R-:W-:-:S07]  /*a3b0*/  MOV R4, UR4 ;  /* 0x0000000400047c02 */ /* 0x004fce0008000f00 */
.L_x_166:
[----:B--2---:R2:W3:Y:S02]  /*a3c0*/  SYNCS.PHASECHK.TRANS64.TRYWAIT P1, [R4+URZ+0xd0], R5 ;  /* 0x0000d005040075a7 */ /* 0x0044e400080211ff */
[----:B---3--:R-:W-:Y:S05]  /*a3d0*/  @!P1 NANOSLEEP.SYNCS 0x989680 ;  /* 0x009896800000995d */ /* 0x008fea0003900000 */
[----:B------:R-:W3:Y:S02]  /*a3e0*/  @!P1 SYNCS.PHASECHK.TRANS64 P1, [R4+URZ+0xd0], R5 ;  /* 0x0000d005040095a7 */ /* 0x000ee400080210ff */
[----:B---3--:R-:W-:Y:S05]  /*a3f0*/  @!P1 BRA `(.L_x_166) ;  /* 0xfffffffc00f09947 */ /* 0x008fea000383ffff */
[----:B------:R-:W-:Y:S05]  /*a400*/  BRA `(.L_x_167) ;  /* 0xffffff8c007c7947 */ /* 0x000fea000383ffff */
.L_x_60:
[----:B--2---:R-:W-:-:S04]  /*a410*/  MOV R5, UR5 ;  /* 0x0000000500057c02 */ /* 0x004fc80008000f00 */
[----:B------:R2:W3:Y:S03]  /*a420*/  SYNCS.PHASECHK.TRANS64.TRYWAIT P0, [R5+URZ+0x8], R6 ;  /* 0x00000806050075a7 */ /* 0x0004e600080011ff */
[----:B---3--:R-:W-:Y:S05]  /*a430*/  @!P0 NANOSLEEP.SYNCS 0x989680 ;  /* 0x009896800000895d */ /* 0x008fea0003900000 */
[----:B------:R-:W3:Y:S02]  /*a440*/  @!P0 SYNCS.PHASECHK.TRANS64 P0, [R5+URZ+0x8], R6 ;  /* 0x00000806050085a7 */ /* 0x000ee400080010ff */
[----:B---3--:R-:W-:Y:S05]  /*a450*/  @!P0 BRA `(.L_x_60) ;  /* 0xfffffffc00ec8947 */ /* 0x008fea000383ffff */
[----:B------:R-:W-:Y:S05]  /*a460*/  BRA `(.L_x_59) ;  /* 0xffffff9000487947 */ /* 0x000fea000383ffff */
.L_x_62:
[----:B------:R-:W-:Y:S01]  /*a470*/  BSSY B0, `(.L_x_168) ;  /* 0x0000006000007945 */ /* 0x000fe20003800000 */
[----:B------:R-:W-:-:S07]  /*a480*/  MOV R15, 0xffffffff ;  /* 0xffffffff000f7802 */ /* 0x000fce0000000f00 */
[----:B-12--5:R-:W-:Y:S05]  /*a490*/  WARPSYNC.COLLECTIVE R15, `(.L_x_169) ;  /* 0x000000000f0c7348 */ /* 0x026fea0003c00000 */
[----:B------:R-:W-:Y:S02]  /*a4a0*/  ELECT P6, UR79, PT ;  /* 0x00000000004f782f */ /* 0x000fe400038c0000 */
[----:B------:R-:W-:Y:S01]  /*a4b0*/  MOV R14, UR79 ;  /* 0x0000004f000e7c02 */ /* 0x000fe20008000f00 */
[----:B-12--5:R-:W-:Y:S10]  /*a4c0*/  ENDCOLLECTIVE ;  /* 0x000000000000791b */ /* 0x026ff40003800000 */
.L_x_169:
[----:B------:R-:W-:Y:S05]  /*a4d0*/  BSYNC B0 ;  /* 0x0000000000007941 */ /* 0x000fea0003800000 */
.L_x_168:
[----:B------:R-:W-:Y:S05]  /*a4e0*/  BRA `(.L_x_170) ;  /* 0xffffff9000787947 */ /* 0x000fea000383ffff */
.L_x_64:
[----:B--2---:R-:W-:-:S04]  /*a4f0*/  MOV R3, UR5 ;  /* 0x0000000500037c02 */ /* 0x004fc80008000f00 */
[----:B------:R2:W3:Y:S03]  /*a500*/  SYNCS.PHASECHK.TRANS64.TRYWAIT P0, [R3+URZ+0x8], R4 ;  /* 0x00000804030075a7 */ /* 0x0004e600080011ff */
[----:B---3--:R-:W-:Y:S05]  /*a510*/  @!P0 NANOSLEEP.SYNCS 0x989680 ;  /* 0x009896800000895d */ /* 0x008fea0003900000 */
[----:B------:R-:W3:Y:S02]  /*a520*/  @!P0 SYNCS.PHASECHK.TRANS64 P0, [R3+URZ+0x8], R4 ;  /* 0x00000804030085a7 */ /* 0x000ee400080010ff */
[----:B---3--:R-:W-:Y:S05]  /*a530*/  @!P0 BRA `(.L_x_64) ;  /* 0xfffffffc00ec8947 */ /* 0x008fea000383ffff */
[----:B------:R-:W-:Y:S05]  /*a540*/  BRA `(.L_x_63) ;  /* 0xffffff90007c7947 */ /* 0x000fea000383ffff */
.L_x_65:
[----:B------:R-:W-:-:S07]  /*a550*/  MOV R4, UR20 ;  /* 0x0000001400047c02 */ /* 0x000fce0008000f00 */
.L_x_171:
[----:B-1----:R1:W2:Y:S02]  /*a560*/  SYNCS.PHASECHK.TRANS64.TRYWAIT P0, [R4+URZ+0xd0], R5 ;  /* 0x0000d005040075a7 */ /* 0x0022a400080011ff */
[----:B--2---:R-:W-:Y:S05]  /*a570*/  @!P0 NANOSLEEP.SYNCS 0x989680 ;  /* 0x009896800000895d */ /* 0x004fea0003900000 */
[----:B------:R-:W2:Y:S02]  /*a580*/  @!P0 SYNCS.PHASECHK.TRANS64 P0, [R4+URZ+0xd0], R5 ;  /* 0x0000d005040085a7 */ /* 0x000ea400080010ff */
[----:B--2---:R-:W-:Y:S05]  /*a590*/  @!P0 BRA `(.L_x_171) ;  /* 0xfffffffc00f08947 */ /* 0x004fea000383ffff */
[----:B------:R-:W-:Y:S05]  /*a5a0*/  BRA `(.L_x_172) ;  /* 0xffffff9400787947 */ /* 0x000fea000383ffff */
.L_x_67:
[----:B------:R-:W-:-:S07]  /*a5b0*/  MOV R4, UR25 ;  /* 0x0000001900047c02 */ /* 0x000fce0008000f00 */
.L_x_173:
[----:B-1----:R1:W2:Y:S02]  /*a5c0*/  SYNCS.PHASECHK.TRANS64.TRYWAIT P0, [R4+URZ+0xf0], R5 ;  /* 0x0000f005040075a7 */ /* 0x0022a400080011ff */
[----:B--2---:R-:W-:Y:S05]  /*a5d0*/  @!P0 NANOSLEEP.SYNCS 0x989680 ;  /* 0x009896800000895d */ /* 0x004fea0003900000 */
[----:B------:R-:W2:Y:S02]  /*a5e0*/  @!P0 SYNCS.PHASECHK.TRANS64 P0, [R4+URZ+0xf0], R5 ;  /* 0x0000f005040085a7 */ /* 0x000ea400080010ff */
[----:B--2---:R-:W-:Y:S05]  /*a5f0*/  @!P0 BRA `(.L_x_173) ;  /* 0xfffffffc00f08947 */ /* 0x004fea000383ffff */
[----:B------:R-:W-:Y:S05]  /*a600*/  BRA `(.L_x_66) ;  /* 0xffffff9400987947 */ /* 0x000fea000383ffff */
.L_x_71:
[----:B-1----:R-:W-:Y:S07]  /*a610*/  MOV R4, UR18 ;  /* 0x0000001200047c02 */ /* 0x002fee0008000f00 */
.L_x_174:
[----:B-1----:R1:W2:Y:S02]  /*a620*/  SYNCS.PHASECHK.TRANS64.TRYWAIT P0, [R4+URZ], R7 ;  /* 0x00000007040075a7 */ /* 0x0022a400080011ff */
[----:B--2---:R-:W-:Y:S05]  /*a630*/  @!P0 NANOSLEEP.SYNCS 0x989680 ;  /* 0x009896800000895d */ /* 0x004fea0003900000 */
[----:B------:R-:W2:Y:S02]  /*a640*/  @!P0 SYNCS.PHASECHK.TRANS64 P0, [R4+URZ], R7 ;  /* 0x00000007040085a7 */ /* 0x000ea400080010ff */
[----:B--2---:R-:W-:Y:S05]  /*a650*/  @!P0 BRA `(.L_x_174) ;  /* 0xfffffffc00f08947 */ /* 0x004fea000383ffff */
[----:B------:R-:W-:Y:S05]  /*a660*/  BRA `(.L_x_70) ;  /* 0xffffff9400bc7947 */ /* 0x000fea000383ffff */
.L_x_75:
[----:B--2---:R-:W-:-:S07]  /*a670*/  MOV R0, UR4 ;  /* 0x0000000400007c02 */ /* 0x004fce0008000f00 */
.L_x_175:
[----:B-1----:R1:W2:Y:S02]  /*a680*/  SYNCS.PHASECHK.TRANS64.TRYWAIT P0, [R0+URZ], R5 ;  /* 0x00000005000075a7 */ /* 0x0022a400080011ff */
[----:B--2---:R-:W-:Y:S05]  /*a690*/  @!P0 NANOSLEEP.SYNCS 0x989680 ;  /* 0x009896800000895d */ /* 0x004fea0003900000 */
[----:B------:R-:W2:Y:S02]  /*a6a0*/  @!P0 SYNCS.PHASECHK.TRANS64 P0, [R0+URZ], R5 ;  /* 0x00000005000085a7 */ /* 0x000ea400080010ff */
[----:B--2---:R-:W-:Y:S05]  /*a6b0*/  @!P0 BRA `(.L_x_175) ;  /* 0xfffffffc00f08947 */ /* 0x004fea000383ffff */
[----:B------:R-:W-:Y:S05]  /*a6c0*/  BRA `(.L_x_176) ;  /* 0xffffff9800c47947 */ /* 0x000fea000383ffff */
.L_x_78:
[----:B------:R-:W-:-:S07]  /*a6d0*/  MOV R0, UR20 ;  /* 0x0000001400007c02 */ /* 0x000fce0008000f00 */
.L_x_177:
[----:B-1----:R1:W2:Y:S02]  /*a6e0*/  SYNCS.PHASECHK.TRANS64.TRYWAIT P1, [R0+URZ+0x100], R5 ;  /* 0x00010005000075a7 */ /* 0x0022a400080211ff */
[----:B--2---:R-:W-:Y:S05]  /*a6f0*/  @!P1 NANOSLEEP.SYNCS 0x989680 ;  /* 0x009896800000995d */ /* 0x004fea0003900000 */
[----:B------:R-:W2:Y:S02]  /*a700*/  @!P1 SYNCS.PHASECHK.TRANS64 P1, [R0+URZ+0x100], R5 ;  /* 0x00010005000095a7 */ /* 0x000ea400080210ff */
[----:B--2---:R-:W-:Y:S05]  /*a710*/  @!P1 BRA `(.L_x_177) ;  /* 0xfffffffc00f09947 */ /* 0x004fea000383ffff */
[----:B------:R-:W-:Y:S05]  /*a720*/  BRA `(.L_x_178) ;  /* 0xffffff9c00107947 */ /* 0x000fea000383ffff */
.L_x_83:
[----:B------:R-:W-:Y:S07]  /*a730*/  MOV R2, UR31 ;  /* 0x0000001f00027c02 */ /* 0x000fee0008000f00 */
.L_x_179:
[----:B-1----:R1:W2:Y:S02]  /*a740*/  SYNCS.PHASECHK.TRANS64.TRYWAIT P0, [R2+URZ+0xd0], R3 ;  /* 0x0000d003020075a7 */ /* 0x0022a400080011ff */
[----:B--2---:R-:W-:Y:S05]  /*a750*/  @!P0 NANOSLEEP.SYNCS 0x989680 ;  /* 0x009896800000895d */ /* 0x004fea0003900000 */
[----:B------:R-:W2:Y:S02]  /*a760*/  @!P0 SYNCS.PHASECHK.TRANS64 P0, [R2+URZ+0xd0], R3 ;  /* 0x0000d003020085a7 */ /* 0x000ea400080010ff */
[----:B--2---:R-:W-:Y:S05]  /*a770*/  @!P0 BRA `(.L_x_179) ;  /* 0xfffffffc00f08947 */ /* 0x004fea000383ffff */
[----:B------:R-:W-:Y:S05]  /*a780*/  BRA `(.L_x_180) ;  /* 0xffffffa000647947 */ /* 0x000fea000383ffff */
.L_x_86:
[----:B------:R-:W-:Y:S07]  /*a790*/  MOV R2, UR31 ;  /* 0x0000001f00027c02 */ /* 0x000fee0008000f00 */
.L_x_181:
[----:B-1----:R1:W2:Y:S02]  /*a7a0*/  SYNCS.PHASECHK.TRANS64.TRYWAIT P2, [R2+URZ+0xc8], R3 ;  /* 0x0000c803020075a7 */ /* 0x0022a400080411ff */
[----:B--2---:R-:W-:Y:S05]  /*a7b0*/  @!P2 NANOSLEEP.SYNCS 0x989680 ;  /* 0x009896800000a95d */ /* 0x004fea0003900000 */
[----:B------:R-:W2:Y:S02]  /*a7c0*/  @!P2 SYNCS.PHASECHK.TRANS64 P2, [R2+URZ+0xc8], R3 ;  /* 0x0000c8030200a5a7 */ /* 0x000ea400080410ff */
[----:B--2---:R-:W-:Y:S05]  /*a7d0*/  @!P2 BRA `(.L_x_181) ;  /* 0xfffffffc00f0a947 */ /* 0x004fea000383ffff */
[----:B------:R-:W-:Y:S05]  /*a7e0*/  BRA `(.L_x_85) ;  /* 0xffffffa400c87947 */ /* 0x000fea000383ffff */
.L_x_89:
[----:B-1----:R-:W-:Y:S07]  /*a7f0*/  MOV R3, UR31 ;  /* 0x0000001f00037c02 */ /* 0x002fee0008000f00 */
.L_x_182:
[----:B-1----:R1:W2:Y:S02]  /*a800*/  SYNCS.PHASECHK.TRANS64.TRYWAIT P1, [R3+URZ+0xa0], R8 ;  /* 0x0000a008030075a7 */ /* 0x0022a400080211ff */
[----:B--2---:R-:W-:Y:S05]  /*a810*/  @!P1 NANOSLEEP.SYNCS 0x989680 ;  /* 0x009896800000995d */ /* 0x004fea0003900000 */
[----:B------:R-:W2:Y:S02]  /*a820*/  @!P1 SYNCS.PHASECHK.TRANS64 P1, [R3+URZ+0xa0], R8 ;  /* 0x0000a008030095a7 */ /* 0x000ea400080210ff */
[----:B--2---:R-:W-:Y:S05]  /*a830*/  @!P1 BRA `(.L_x_182) ;  /* 0xfffffffc00f09947 */ /* 0x004fea000383ffff */
[----:B------:R-:W-:Y:S05]  /*a840*/  BRA `(.L_x_183) ;  /* 0xffffffa800587947 */ /* 0x000fea000383ffff */
.L_x_90:
[----:B------:R-:W-:Y:S07]  /*a850*/  MOV R3, UR31 ;  /* 0x0000001f00037c02 */ /* 0x000fee0008000f00 */
.L_x_184:
[----:B-1----:R1:W2:Y:S02]  /*a860*/  SYNCS.PHASECHK.TRANS64.TRYWAIT P1, [R3+URZ+0xa8], R8 ;  /* 0x0000a808030075a7 */ /* 0x0022a400080211ff */
[----:B--2---:R-:W-:Y:S05]  /*a870*/  @!P1 NANOSLEEP.SYNCS 0x989680 ;  /* 0x009896800000995d */ /* 0x004fea0003900000 */
[----:B------:R-:W2:Y:S02]  /*a880*/  @!P1 SYNCS.PHASECHK.TRANS64 P1, [R3+URZ+0xa8], R8 ;  /* 0x0000a808030095a7 */ /* 0x000ea400080210ff */
[----:B--2---:R-:W-:Y:S05]  /*a890*/  @!P1 BRA `(.L_x_184) ;  /* 0xfffffffc00f09947 */ /* 0x004fea000383ffff */
[----:B------:R-:W-:Y:S05]  /*a8a0*/  BRA `(.L_x_185) ;  /* 0xffffffa800907947 */ /* 0x000fea000383ffff */
.L_x_91:
[----:B------:R-:W-:Y:S07]  /*a8b0*/  MOV R3, UR31 ;  /* 0x0000001f00037c02 */ /* 0x000fee0008000f00 */
.L_x_186:
[----:B-1----:R1:W2:Y:S02]  /*a8c0*/  SYNCS.PHASECHK.TRANS64.TRYWAIT P1, [R3+URZ+0xb0], R8 ;  /* 0x0000b008030075a7 */ /* 0x0022a400080211ff */
[----:B--2---:R-:W-:Y:S05]  /*a8d0*/  @!P1 NANOSLEEP.SYNCS 0x989680 ;  /* 0x009896800000995d */ /* 0x004fea0003900000 */
[----:B------:R-:W2:Y:S02]  /*a8e0*/  @!P1 SYNCS.PHASECHK.TRANS64 P1, [R3+URZ+0xb0], R8 ;  /* 0x0000b008030095a7 */ /* 0x000ea400080210ff */
[----:B--2---:R-:W-:Y:S05]  /*a8f0*/  @!P1 BRA `(.L_x_186) ;  /* 0xfffffffc00f09947 */ /* 0x004fea000383ffff */
[----:B------:R-:W-:Y:S05]  /*a900*/  BRA `(.L_x_187) ;  /* 0xffffffa800d87947 */ /* 0x000fea000383ffff */
.L_x_92:
[----:B------:R-:W-:Y:S07]  /*a910*/  MOV R3, UR31 ;  /* 0x0000001f00037c02 */ /* 0x000fee0008000f00 */
.L_x_188:
[----:B-1----:R1:W2:Y:S02]  /*a920*/  SYNCS.PHASECHK.TRANS64.TRYWAIT P0, [R3+URZ+0xb8], R8 ;  /* 0x0000b808030075a7 */ /* 0x0022a400080011ff */
[----:B--2---:R-:W-:Y:S05]  /*a930*/  @!P0 NANOSLEEP.SYNCS 0x989680 ;  /* 0x009896800000895d */ /* 0x004fea0003900000 */
[----:B------:R-:W2:Y:S02]  /*a940*/  @!P0 SYNCS.PHASECHK.TRANS64 P0, [R3+URZ+0xb8], R8 ;  /* 0x0000b808030085a7 */ /* 0x000ea400080010ff */
[----:B--2---:R-:W-:Y:S05]  /*a950*/  @!P0 BRA `(.L_x_188) ;  /* 0xfffffffc00f08947 */ /* 0x004fea000383ffff */
[----:B------:R-:W-:Y:S05]  /*a960*/  BRA `(.L_x_189) ;  /* 0xffffffac00287947 */ /* 0x000fea000383ffff */
.L_x_94:
[----:B-1----:R-:W-:-:S07]  /*a970*/  MOV R0, UR31 ;  /* 0x0000001f00007c02 */ /* 0x002fce0008000f00 */
.L_x_190:
[----:B-1----:R1:W2:Y:S02]  /*a980*/  SYNCS.PHASECHK.TRANS64.TRYWAIT P0, [R0+URZ+0xa0], R3 ;  /* 0x0000a003000075a7 */ /* 0x0022a400080011ff */
[----:B--2---:R-:W-:Y:S05]  /*a990*/  @!P0 NANOSLEEP.SYNCS 0x989680 ;  /* 0x009896800000895d */ /* 0x004fea0003900000 */
[----:B------:R-:W2:Y:S02]  /*a9a0*/  @!P0 SYNCS.PHASECHK.TRANS64 P0, [R0+URZ+0xa0], R3 ;  /* 0x0000a003000085a7 */ /* 0x000ea400080010ff */
[----:B--2---:R-:W-:Y:S05]  /*a9b0*/  @!P0 BRA `(.L_x_190) ;  /* 0xfffffffc00f08947 */ /* 0x004fea000383ffff */
[----:B------:R-:W-:Y:S05]  /*a9c0*/  BRA `(.L_x_191) ;  /* 0xffffffac00947947 */ /* 0x000fea000383ffff */
.L_x_95:
[----:B-1----:R-:W-:-:S07]  /*a9d0*/  MOV R0, UR31 ;  /* 0x0000001f00007c02 */ /* 0x002fce0008000f00 */
.L_x_192:
[----:B-1----:R1:W2:Y:S02]  /*a9e0*/  SYNCS.PHASECHK.TRANS64.TRYWAIT P0, [R0+URZ+0xa8], R3 ;  /* 0x0000a803000075a7 */ /* 0x0022a400080011ff */
[----:B--2---:R-:W-:Y:S05]  /*a9f0*/  @!P0 NANOSLEEP.SYNCS 0x989680 ;  /* 0x009896800000895d */ /* 0x004fea0003900000 */
[----:B------:R-:W2:Y:S02]  /*aa00*/  @!P0 SYNCS.PHASECHK.TRANS64 P0, [R0+URZ+0xa8], R3 ;  /* 0x0000a803000085a7 */ /* 0x000ea400080010ff */
[----:B--2---:R-:W-:Y:S05]  /*aa10*/  @!P0 BRA `(.L_x_192) ;  /* 0xfffffffc00f08947 */ /* 0x004fea000383ffff */
[----:B------:R-:W-:Y:S05]  /*aa20*/  BRA `(.L_x_193) ;  /* 0xffffffac00847947 */ /* 0x000fea000383ffff */
.L_x_96:
[----:B-1----:R-:W-:-:S07]  /*aa30*/  MOV R0, UR31 ;  /* 0x0000001f00007c02 */ /* 0x002fce0008000f00 */
.L_x_194:
[----:B-1----:R1:W2:Y:S02]  /*aa40*/  SYNCS.PHASECHK.TRANS64.TRYWAIT P0, [R0+URZ+0xb0], R3 ;  /* 0x0000b003000075a7 */ /* 0x0022a400080011ff */
[----:B--2---:R-:W-:Y:S05]  /*aa50*/  @!P0 NANOSLEEP.SYNCS 0x989680 ;  /* 0x009896800000895d */ /* 0x004fea0003900000 */
[----:B------:R-:W2:Y:S02]  /*aa60*/  @!P0 SYNCS.PHASECHK.TRANS64 P0, [R0+URZ+0xb0], R3 ;  /* 0x0000b003000085a7 */ /* 0x000ea400080010ff */
[----:B--2---:R-:W-:Y:S05]  /*aa70*/  @!P0 BRA `(.L_x_194) ;  /* 0xfffffffc00f08947 */ /* 0x004fea000383ffff */
[----:B------:R-:W-:Y:S05]  /*aa80*/  BRA `(.L_x_195) ;  /* 0xffffffac00747947 */ /* 0x000fea000383ffff */
.L_x_98:
[----:B------:R-:W-:Y:S07]  /*aa90*/  MOV R0, UR49 ;  /* 0x0000003100007c02 */ /* 0x000fee0008000f00 */
.L_x_196:
[----:B-1----:R1:W2:Y:S02]  /*aaa0*/  SYNCS.PHASECHK.TRANS64.TRYWAIT P0, [R0+URZ+0xd0], R3 ;  /* 0x0000d003000075a7 */ /* 0x0022a400080011ff */
[----:B--2---:R-:W-:Y:S05]  /*aab0*/  @!P0 NANOSLEEP.SYNCS 0x989680 ;  /* 0x009896800000895d */ /* 0x004fea0003900000 */
[----:B------:R-:W2:Y:S02]  /*aac0*/  @!P0 SYNCS.PHASECHK.TRANS64 P0, [R0+URZ+0xd0], R3 ;  /* 0x0000d003000085a7 */ /* 0x000ea400080010ff */
[----:B--2---:R-:W-:Y:S05]  /*aad0*/  @!P0 BRA `(.L_x_196) ;  /* 0xfffffffc00f08947 */ /* 0x004fea000383ffff */
[----:B------:R-:W-:Y:S05]  /*aae0*/  BRA `(.L_x_197) ;  /* 0xffffffb0004c7947 */ /* 0x000fea000383ffff */
.L_x_109:
[----:B-1----:R-:W-:Y:S04]  /*aaf0*/  MOV R2, UR49 ;  /* 0x0000003100027c02 */ /* 0x002fe80008000f00 */
[----:B------:R1:W2:Y:S03]  /*ab00*/  SYNCS.PHASECHK.TRANS64.TRYWAIT P1, [R2+URZ+0x80], R3 ;  /* 0x00008003020075a7 */ /* 0x0002a600080211ff */
[----:B--2---:R-:W-:Y:S05]  /*ab10*/  @!P1 NANOSLEEP.SYNCS 0x989680 ;  /* 0x009896800000995d */ /* 0x004fea0003900000 */
[----:B------:R-:W2:Y:S02]  /*ab20*/  @!P1 SYNCS.PHASECHK.TRANS64 P1, [R2+URZ+0x80], R3 ;  /* 0x00008003020095a7 */ /* 0x000ea400080210ff */
[----:B--2---:R-:W-:Y:S05]  /*ab30*/  @!P1 BRA `(.L_x_109) ;  /* 0xfffffffc00ec9947 */ /* 0x004fea000383ffff */
[----:B------:R-:W-:Y:S05]  /*ab40*/  BRA `(.L_x_108) ;  /* 0xffffffc000187947 */ /* 0x000fea000383ffff */
.L_x_111:
[----:B------:R1:W1:Y:S02]  /*ab50*/  SYNCS.PHASECHK.TRANS64.TRYWAIT P0, [R105+URZ+0xe0], R0 ;  /* 0x0000e000690075a7 */ /* 0x00026400080011ff */
[----:B-1----:R-:W-:Y:S05]  /*ab60*/  @!P0 NANOSLEEP.SYNCS 0x989680 ;  /* 0x009896800000895d */ /* 0x002fea0003900000 */
[----:B------:R-:W1:Y:S02]  /*ab70*/  @!P0 SYNCS.PHASECHK.TRANS64 P0, [R105+URZ+0xe0], R0 ;  /* 0x0000e000690085a7 */ /* 0x000e6400080010ff */
[----:B-1----:R-:W-:Y:S05]  /*ab80*/  @!P0 BRA `(.L_x_111) ;  /* 0xfffffffc00f08947 */ /* 0x002fea000383ffff */
[----:B------:R-:W-:Y:S05]  /*ab90*/  BRA `(.L_x_110) ;  /* 0xffffffc000407947 */ /* 0x000fea000383ffff */
.L_x_120:
[----:B---3--:R3:W4:Y:S02]  /*aba0*/  SYNCS.PHASECHK.TRANS64.TRYWAIT P0, [R3+URZ+0x80], R0 ;  /* 0x00008000030075a7 */ /* 0x00872400080011ff */
[----:B----4-:R-:W-:Y:S05]  /*abb0*/  @!P0 NANOSLEEP.SYNCS 0x989680 ;  /* 0x009896800000895d */ /* 0x010fea0003900000 */
[----:B------:R-:W4:Y:S02]  /*abc0*/  @!P0 SYNCS.PHASECHK.TRANS64 P0, [R3+URZ+0x80], R0 ;  /* 0x00008000030085a7 */ /* 0x000f2400080010ff */
[----:B----4-:R-:W-:Y:S05]  /*abd0*/  @!P0 BRA `(.L_x_120) ;  /* 0xfffffffc00f08947 */ /* 0x010fea000383ffff */
[----:B------:R-:W-:Y:S05]  /*abe0*/  BRA `(.L_x_119) ;  /* 0xffffffcc00247947 */ /* 0x000fea000383ffff */
.L_x_128:
[----:B-1----:R1:W3:Y:S02]  /*abf0*/  SYNCS.PHASECHK.TRANS64.TRYWAIT P0, [R70+URZ+0x80], R5 ;  /* 0x00008005460075a7 */ /* 0x0022e400080011ff */
[----:B---3--:R-:W-:Y:S05]  /*ac00*/  @!P0 NANOSLEEP.SYNCS 0x989680 ;  /* 0x009896800000895d */ /* 0x008fea0003900000 */
[----:B------:R-:W3:Y:S02]  /*ac10*/  @!P0 SYNCS.PHASECHK.TRANS64 P0, [R70+URZ+0x80], R5 ;  /* 0x00008005460085a7 */ /* 0x000ee400080010ff */
[----:B---3--:R-:W-:Y:S05]  /*ac20*/  @!P0 BRA `(.L_x_128) ;  /* 0xfffffffc00f08947 */ /* 0x008fea000383ffff */
[----:B------:R-:W-:Y:S05]  /*ac30*/  BRA `(.L_x_127) ;  /* 0xffffffd8002c7947 */ /* 0x000fea000383ffff */
.L_x_136:
[----:B-1----:R1:W4:Y:S02]  /*ac40*/  SYNCS.PHASECHK.TRANS64.TRYWAIT P0, [R69+URZ+0x80], R4 ;  /* 0x00008004450075a7 */ /* 0x00232400080011ff */
[----:B----4-:R-:W-:Y:S05]  /*ac50*/  @!P0 NANOSLEEP.SYNCS 0x989680 ;  /* 0x009896800000895d */ /* 0x010fea0003900000 */
[----:B------:R-:W4:Y:S02]  /*ac60*/  @!P0 SYNCS.PHASECHK.TRANS64 P0, [R69+URZ+0x80], R4 ;  /* 0x00008004450085a7 */ /* 0x000f2400080010ff */
[----:B----4-:R-:W-:Y:S05]  /*ac70*/  @!P0 BRA `(.L_x_136) ;  /* 0xfffffffc00f08947 */ /* 0x010fea000383ffff */
[----:B------:R-:W-:Y:S05]  /*ac80*/  BRA `(.L_x_135) ;  /* 0xffffffe400307947 */ /* 0x000fea000383ffff */
        .weak           $__internal_0_$__cuda_sm10x_tcgen05_guardrail_trap_col_being_dealloced_not_returned_by_alloc
        .type           $__internal_0_$__cuda_sm10x_tcgen05_guardrail_trap_col_being_dealloced_not_returned_by_alloc,@function
        .size           $__internal_0_$__cuda_sm10x_tcgen05_guardrail_trap_col_being_dealloced_not_returned_by_alloc,($__internal_1_$__cuda_sm10x_tcgen05_guardrail_trap_phase_invalid_during_alloc - $__internal_0_$__cuda_sm10x_tcgen05_guardrail_trap_col_being_dealloced_not_returned_by_alloc)
$__internal_0_$__cuda_sm10x_tcgen05_guardrail_trap_col_being_dealloced_not_returned_by_alloc:
[----:B------:R-:W-:Y:S05]  /*ac90*/  BPT.TRAP 0x1 ;  /* 0x000000040000795c */ /* 0x000fea0000300000 */
[----:B------:R-:W-:-:S04]  /*aca0*/  HFMA2 R3, -RZ, RZ, 0, 0 ;  /* 0x00000000ff037431 */ /* 0x000fc800000001ff */
[----:B------:R-:W-:Y:S05]  /*acb0*/  RET.REL.NODEC R2 `(_ZN7cutlass13device_kernelINS_4conv6kernel13ConvUniversalINS1_16ConvProblemShapeILNS1_8OperatorE0ELi2EEENS1_10collective14CollectiveConvINS1_47MainloopSm100TmaUmmaWarpSpecializedImplicitGemmILS5_0ELi8ELi2ELi1ELi2EN4cute5tupleIJNSA_1CILi2EEENSC_ILi1EEESE_EEEEENSB_IJNSC_ILi256EEENSC_ILi128EEENSB_IJNSC_ILi64EEEEEEEEENS_6half_tESM_NSA_8TiledMMAINSA_8MMA_AtomIJNSA_26SM100_MMA_F16BF16_2x1SM_SSISM_SM_fLi256ELi128ELNSA_4UMMA5MajorE0ELSR_0ELNSQ_7ScaleInE0ELSS_0EEEEEENSA_6LayoutINSB_IJSE_SE_SE_EEENSB_IJNSC_ILi0EEESX_SX_EEEEENSB_IJNSA_10UnderscoreES10_S10_EEEEENS7_6detail27Sm100ImplicitGemmTileTraitsINSA_25SM100_TMA_2SM_LOAD_IM2COLENSA_14ComposedLayoutINSA_7SwizzleILi3ELi4ELi3EEENSA_18smem_ptr_flag_bitsILi16EEENSV_INSB_IJNSC_ILi8EEESJ_EEENSB_IJSJ_SE_EEEEEEEvEENS14_INSA_18SM100_TMA_2SM_LOADES1F_vEEEENS_8epilogue10collective18CollectiveEpilogueINS1K_23Sm100TmaWarpSpecializedILi4ELi2ELi32ELb1ELb0EEEJNSB_IJSI_SI_SK_EEENSB_IJNSV_ISI_SE_EENSV_INSC_ILi32EEESE_EEEEESM_NSB_IJNSB_IJlllEEESE_SX_EEESM_S1V_NS1K_6fusion15FusionCallbacksIS1O_NS1W_17LinearCombinationISM_fSM_fLNS_15FloatRoundStyleE2EEES1P_S1T_JEEENSA_5SM1004TMEM4LOAD26SM100_TMEM_LOAD_32dp32b32xENSA_20SM90_TMA_LOAD_IM2COLENS16_INS17_ILi2ELi4ELi3EEES1A_NSV_INSB_IJS1B_S1R_EEENSB_IJS1R_SE_EEEEEEENSA_39AutoVectorizingCopyWithAssumedAlignmentILi128EEENSA_21SM90_TMA_STORE_IM2COLES2B_S2D_S2D_EEEvvEEEEvNT_6ParamsE) ;  /* 0xffffff5002d07950 */ /* 0x000fea0003c3ffff */
        .weak           $__internal_1_$__cuda_sm10x_tcgen05_guardrail_trap_phase_invalid_during_alloc
        .type           $__internal_1_$__cuda_sm10x_tcgen05_guardrail_trap_phase_invalid_during_alloc,@function
        .size           $__internal_1_$__cuda_sm10x_tcgen05_guardrail_trap_phase_invalid_during_alloc,($__internal_2_$__cuda_sm10x_tcgen05_guardrail_trap_unallocated_columns_being_dealloced - $__internal_1_$__cuda_sm10x_tcgen05_guardrail_trap_phase_invalid_during_alloc)
$__internal_1_$__cuda_sm10x_tcgen05_guardrail_trap_phase_invalid_during_alloc:
[----:B------:R-:W-:Y:S05]  /*acc0*/  BPT.TRAP 0x1 ;  /* 0x000000040000795c */ /* 0x000fea0000300000 */
[----:B------:R-:W-:-:S04]  /*acd0*/  MOV R5, 0x0 ;  /* 0x0000000000057802 */ /* 0x000fc80000000f00 */
[----:B------:R-:W-:Y:S05]  /*ace0*/  RET.REL.NODEC R4 `(_ZN7cutlass13device_kernelINS_4conv6kernel13ConvUniversalINS1_16ConvProblemShapeILNS1_8OperatorE0ELi2EEENS1_10collective14CollectiveConvINS1_47MainloopSm100TmaUmmaWarpSpecializedImplicitGemmILS5_0ELi8ELi2ELi1ELi2EN4cute5tupleIJNSA_1CILi2EEENSC_ILi1EEESE_EEEEENSB_IJNSC_ILi256EEENSC_ILi128EEENSB_IJNSC_ILi64EEEEEEEEENS_6half_tESM_NSA_8TiledMMAINSA_8MMA_AtomIJNSA_26SM100_MMA_F16BF16_2x1SM_SSISM_SM_fLi256ELi128ELNSA_4UMMA5MajorE0ELSR_0ELNSQ_7ScaleInE0ELSS_0EEEEEENSA_6LayoutINSB_IJSE_SE_SE_EEENSB_IJNSC_ILi0EEESX_SX_EEEEENSB_IJNSA_10UnderscoreES10_S10_EEEEENS7_6detail27Sm100ImplicitGemmTileTraitsINSA_25SM100_TMA_2SM_LOAD_IM2COLENSA_14ComposedLayoutINSA_7SwizzleILi3ELi4ELi3EEENSA_18smem_ptr_flag_bitsILi16EEENSV_INSB_IJNSC_ILi8EEESJ_EEENSB_IJSJ_SE_EEEEEEEvEENS14_INSA_18SM100_TMA_2SM_LOADES1F_vEEEENS_8epilogue10collective18CollectiveEpilogueINS1K_23Sm100TmaWarpSpecializedILi4ELi2ELi32ELb1ELb0EEEJNSB_IJSI_SI_SK_EEENSB_IJNSV_ISI_SE_EENSV_INSC_ILi32EEESE_EEEEESM_NSB_IJNSB_IJlllEEESE_SX_EEESM_S1V_NS1K_6fusion15FusionCallbacksIS1O_NS1W_17LinearCombinationISM_fSM_fLNS_15FloatRoundStyleE2EEES1P_S1T_JEEENSA_5SM1004TMEM4LOAD26SM100_TMEM_LOAD_32dp32b32xENSA_20SM90_TMA_LOAD_IM2COLENS16_INS17_ILi2ELi4ELi3EEES1A_NSV_INSB_IJS1B_S1R_EEENSB_IJS1R_SE_EEEEEEENSA_39AutoVectorizingCopyWithAssumedAlignmentILi128EEENSA_21SM90_TMA_STORE_IM2COLES2B_S2D_S2D_EEEvvEEEEvNT_6ParamsE) ;  /* 0xffffff5004c47950 */ /* 0x000fea0003c3ffff */
        .weak           $__internal_2_$__cuda_sm10x_tcgen05_guardrail_trap_unallocated_columns_being_dealloced
        .type           $__internal_2_$__cuda_sm10x_tcgen05_guardrail_trap_unallocated_columns_being_dealloced,@function
        .size           $__internal_2_$__cuda_sm10x_tcgen05_guardrail_trap_unallocated_columns_being_dealloced,(.L_x_199 - $__internal_2_$__cuda_sm10x_tcgen05_guardrail_trap_unallocated_columns_being_dealloced)
$__internal_2_$__cuda_sm10x_tcgen05_guardrail_trap_unallocated_columns_being_dealloced:
[----:B------:R-:W-:Y:S05]  /*acf0*/  BPT.TRAP 0x1 ;  /* 0x000000040000795c */ /* 0x000fea0000300000 */
[----:B------:R-:W-:-:S04]  /*ad00*/  HFMA2 R3, -RZ, RZ, 0, 0 ;  /* 0x00000000ff037431 */ /* 0x000fc800000001ff */
[----:B------:R-:W-:Y:S05]  /*ad10*/  RET.REL.NODEC R2 `(_ZN7cutlass13device_kernelINS_4conv6kernel13ConvUniversalINS1_16ConvProblemShapeILNS1_8OperatorE0ELi2EEENS1_10collective14CollectiveConvINS1_47MainloopSm100TmaUmmaWarpSpecializedImplicitGemmILS5_0ELi8ELi2ELi1ELi2EN4cute5tupleIJNSA_1CILi2EEENSC_ILi1EEESE_EEEEENSB_IJNSC_ILi256EEENSC_ILi128EEENSB_IJNSC_ILi64EEEEEEEEENS_6half_tESM_NSA_8TiledMMAINSA_8MMA_AtomIJNSA_26SM100_MMA_F16BF16_2x1SM_SSISM_SM_fLi256ELi128ELNSA_4UMMA5MajorE0ELSR_0ELNSQ_7ScaleInE0ELSS_0EEEEEENSA_6LayoutINSB_IJSE_SE_SE_EEENSB_IJNSC_ILi0EEESX_SX_EEEEENSB_IJNSA_10UnderscoreES10_S10_EEEEENS7_6detail27Sm100ImplicitGemmTileTraitsINSA_25SM100_TMA_2SM_LOAD_IM2COLENSA_14ComposedLayoutINSA_7SwizzleILi3ELi4ELi3EEENSA_18smem_ptr_flag_bitsILi16EEENSV_INSB_IJNSC_ILi8EEESJ_EEENSB_IJSJ_SE_EEEEEEEvEENS14_INSA_18SM100_TMA_2SM_LOADES1F_vEEEENS_8epilogue10collective18CollectiveEpilogueINS1K_23Sm100TmaWarpSpecializedILi4ELi2ELi32ELb1ELb0EEEJNSB_IJSI_SI_SK_EEENSB_IJNSV_ISI_SE_EENSV_INSC_ILi32EEESE_EEEEESM_NSB_IJNSB_IJlllEEESE_SX_EEESM_S1V_NS1K_6fusion15FusionCallbacksIS1O_NS1W_17LinearCombinationISM_fSM_fLNS_15FloatRoundStyleE2EEES1P_S1T_JEEENSA_5SM1004TMEM4LOAD26SM100_TMEM_LOAD_32dp32b32xENSA_20SM90_TMA_LOAD_IM2COLENS16_INS17_ILi2ELi4ELi3EEES1A_NSV_INSB_IJS1B_S1R_EEENSB_IJS1R_SE_EEEEEEENSA_39AutoVectorizingCopyWithAssumedAlignmentILi128EEENSA_21SM90_TMA_STORE_IM2COLES2B_S2D_S2D_EEEvvEEEEvNT_6ParamsE) ;  /* 0xffffff5002b87950 */ /* 0x000fea0003c3ffff */
.L_x_198:
[----:B------:R-:W-:-:S00]  /*ad20*/  BRA `(.L_x_198) ;  /* 0xfffffffc00fc7947 */ /* 0x000fc0000383ffff */
[----:B------:R-:W-:-:S00]  /*ad30*/  NOP ;  /* 0x0000000000007918 */ /* 0x000fc00000000000 */
        /* <DEDUP_REMOVED lines=12> */
.L_x_199:


//--------------------- .nv.global.init           --------------------------
	.section	.nv.global.init,"aw",@progbits
.nv.global.init:
	.type		$str$29,@object
	.size		$str$29,($str$30 - $str$29)
$str$29:
        /*0000*/ 	.byte	0x28, 0x61, 0x64, 0x64, 0x72, 0x65, 0x73, 0x73, 0x20, 0x26, 0x20, 0x6d, 0x61, 0x73, 0x6b, 0x29
        /*0010*/ 	.byte	0x20, 0x3d, 0x3d, 0x20, 0x30, 0x00
	.type		$str$30,@object
	.size		$str$30,($str$28 - $str$30)
$str$30:
        /*0016*/ 	.byte	0x2f, 0x74, 0x6d, 0x70, 0x2f, 0x63, 0x75, 0x74, 0x6c, 0x61, 0x73, 0x73, 0x5f, 0x73, 0x77, 0x65
        /*0026*/ 	.byte	0x65, 0x70, 0x5f, 0x73, 0x72, 0x63, 0x2f, 0x69, 0x6e, 0x63, 0x6c, 0x75, 0x64, 0x65, 0x2f, 0x63
        /*0036*/ 	.byte	0x75, 0x74, 0x65, 0x2f, 0x70, 0x6f, 0x69, 0x6e, 0x74, 0x65, 0x72, 0x5f, 0x66, 0x6c, 0x61, 0x67
        /*0046*/ 	.byte	0x67, 0x65, 0x64, 0x2e, 0x68, 0x70, 0x70, 0x00
	.type		$str$28,@object
	.size		$str$28,($str$27 - $str$28)
$str$28:
        /*004e*/ 	.byte	0x2f, 0x74, 0x6d, 0x70, 0x2f, 0x63, 0x75, 0x74, 0x6c, 0x61, 0x73, 0x73, 0x5f, 0x73, 0x77, 0x65
        /*005e*/ 	.byte	0x65, 0x70, 0x5f, 0x73, 0x72, 0x63, 0x2f, 0x69, 0x6e, 0x63, 0x6c, 0x75, 0x64, 0x65, 0x2f, 0x63
        /*006e*/ 	.byte	0x75, 0x74, 0x65, 0x2f, 0x61, 0x74, 0x6f, 0x6d, 0x2f, 0x63, 0x6f, 0x70, 0x79, 0x5f, 0x74, 0x72
        /*007e*/ 	.byte	0x61, 0x69, 0x74, 0x73, 0x5f, 0x73, 0x6d, 0x31, 0x30, 0x30, 0x2e, 0x68, 0x70, 0x70, 0x00
	.type		$str$27,@object
	.size		$str$27,(__unnamed_1 - $str$27)
$str$27:
        /*008d*/ 	.byte	0x28, 0x28, 0x75, 0x69, 0x6e, 0x74, 0x33, 0x32, 0x5f, 0x74, 0x28, 0x74, 0x68, 0x72, 0x65, 0x61
        /*009d*/ 	.byte	0x64, 0x49, 0x64, 0x78, 0x2e, 0x78, 0x29, 0x20, 0x2f, 0x20, 0x33, 0x32, 0x29, 0x20, 0x25, 0x20
        /*00ad*/ 	.byte	0x34, 0x29, 0x20, 0x3d, 0x3d, 0x20, 0x28, 0x28, 0x28, 0x74, 0x6d, 0x65, 0x6d, 0x5f, 0x61, 0x64
        /*00bd*/ 	.byte	0x64, 0x72, 0x20, 0x3e, 0x3e, 0x20, 0x31, 0x36, 0x29, 0x20, 0x2f, 0x20, 0x33, 0x32, 0x29, 0x20
        /*00cd*/ 	.byte	0x25, 0x20, 0x34, 0x29, 0x00
	.type		__unnamed_1,@object
	.size		__unnamed_1,(__unnamed_2 - __unnamed_1)
__unnamed_1:
        /*00d2*/ 	.byte	0x61, 0x75, 0x74, 0x6f, 0x20, 0x63, 0x75, 0x74, 0x65, 0x3a, 0x3a, 0x61, 0x73, 0x5f, 0x70, 0x6f
        /* <DEDUP_REMOVED lines=24> */
        /*0262*/ 	.byte	0x3e, 0x3e, 0x3e, 0x3e, 0x5d, 0x00
	.type		__unnamed_2,@object
	.size		__unnamed_2,(.L_2 - __unnamed_2)
__unnamed_2:
        /* <DEDUP_REMOVED lines=42> */
        /*0508*/ 	.byte	0x3e, 0x3e, 0x5d, 0x00
.L_2:


//--------------------- .nv.shared._ZN7cutlass13device_kernelINS_4conv6kernel13ConvUniversalINS1_16ConvProblemShapeILNS1_8OperatorE0ELi2EEENS1_10collective14CollectiveConvINS1_47MainloopSm100TmaUmmaWarpSpecializedImplicitGemmILS5_0ELi8ELi2ELi1ELi2EN4cute5tupleIJNSA_1CILi2EEENSC_ILi1EEESE_EEEEENSB_IJNSC_ILi256EEENSC_ILi128EEENSB_IJNSC_ILi64EEEEEEEEENS_6half_tESM_NSA_8TiledMMAINSA_8MMA_AtomIJNSA_26SM100_MMA_F16BF16_2x1SM_SSISM_SM_fLi256ELi128ELNSA_4UMMA5MajorE0ELSR_0ELNSQ_7ScaleInE0ELSS_0EEEEEENSA_6LayoutINSB_IJSE_SE_SE_EEENSB_IJNSC_ILi0EEESX_SX_EEEEENSB_IJNSA_10UnderscoreES10_S10_EEEEENS7_6detail27Sm100ImplicitGemmTileTraitsINSA_25SM100_TMA_2SM_LOAD_IM2COLENSA_14ComposedLayoutINSA_7SwizzleILi3ELi4ELi3EEENSA_18smem_ptr_flag_bitsILi16EEENSV_INSB_IJNSC_ILi8EEESJ_EEENSB_IJSJ_SE_EEEEEEEvEENS14_INSA_18SM100_TMA_2SM_LOADES1F_vEEEENS_8epilogue10collective18CollectiveEpilogueINS1K_23Sm100TmaWarpSpecializedILi4ELi2ELi32ELb1ELb0EEEJNSB_IJSI_SI_SK_EEENSB_IJNSV_ISI_SE_EENSV_INSC_ILi32EEESE_EEEEESM_NSB_IJNSB_IJlllEEESE_SX_EEESM_S1V_NS1K_6fusion15FusionCallbacksIS1O_NS1W_17LinearCombinationISM_fSM_fLNS_15FloatRoundStyleE2EEES1P_S1T_JEEENSA_5SM1004TMEM4LOAD26SM100_TMEM_LOAD_32dp32b32xENSA_20SM90_TMA_LOAD_IM2COLENS16_INS17_ILi2ELi4ELi3EEES1A_NSV_INSB_IJS1B_S1R_EEENSB_IJS1R_SE_EEEEEEENSA_39AutoVectorizingCopyWithAssumedAlignmentILi128EEENSA_21SM90_TMA_STORE_IM2COLES2B_S2D_S2D_EEEvvEEEEvNT_6ParamsE --------------------------
	.section	.nv.shared._ZN7cutlass13device_kernelINS_4conv6kernel13ConvUniversalINS1_16ConvProblemShapeILNS1_8OperatorE0ELi2EEENS1_10collective14CollectiveConvINS1_47MainloopSm100TmaUmmaWarpSpecializedImplicitGemmILS5_0ELi8ELi2ELi1ELi2EN4cute5tupleIJNSA_1CILi2EEENSC_ILi1EEESE_EEEEENSB_IJNSC_ILi256EEENSC_ILi128EEENSB_IJNSC_ILi64EEEEEEEEENS_6half_tESM_NSA_8TiledMMAINSA_8MMA_AtomIJNSA_26SM100_MMA_F16BF16_2x1SM_SSISM_SM_fLi256ELi128ELNSA_4UMMA5MajorE0ELSR_0ELNSQ_7ScaleInE0ELSS_0EEEEEENSA_6LayoutINSB_IJSE_SE_SE_EEENSB_IJNSC_ILi0EEESX_SX_EEEEENSB_IJNSA_10UnderscoreES10_S10_EEEEENS7_6detail27Sm100ImplicitGemmTileTraitsINSA_25SM100_TMA_2SM_LOAD_IM2COLENSA_14ComposedLayoutINSA_7SwizzleILi3ELi4ELi3EEENSA_18smem_ptr_flag_bitsILi16EEENSV_INSB_IJNSC_ILi8EEESJ_EEENSB_IJSJ_SE_EEEEEEEvEENS14_INSA_18SM100_TMA_2SM_LOADES1F_vEEEENS_8epilogue10collective18CollectiveEpilogueINS1K_23Sm100TmaWarpSpecializedILi4ELi2ELi32ELb1ELb0EEEJNSB_IJSI_SI_SK_EEENSB_IJNSV_ISI_SE_EENSV_INSC_ILi32EEESE_EEEEESM_NSB_IJNSB_IJlllEEESE_SX_EEESM_S1V_NS1K_6fusion15FusionCallbacksIS1O_NS1W_17LinearCombinationISM_fSM_fLNS_15FloatRoundStyleE2EEES1P_S1T_JEEENSA_5SM1004TMEM4LOAD26SM100_TMEM_LOAD_32dp32b32xENSA_20SM90_TMA_LOAD_IM2COLENS16_INS17_ILi2ELi4ELi3EEES1A_NSV_INSB_IJS1B_S1R_EEENSB_IJS1R_SE_EEEEEEENSA_39AutoVectorizingCopyWithAssumedAlignmentILi128EEENSA_21SM90_TMA_STORE_IM2COLES2B_S2D_S2D_EEEvvEEEEvNT_6ParamsE,"aw",@nobits
	.sectionflags	@""
	.align	16
	.zero		1024


//--------------------- .nv.shared.reserved.0     --------------------------
	.section	.nv.shared.reserved.0,"aw",@nobits
	.weak		__nv_reservedSMEM_offset_0_alias
	.size		__nv_reservedSMEM_offset_0_alias, 0, 64
	.other		__nv_reservedSMEM_offset_0_alias,@"STO_CUDA_RESERVED_SHARED STV_DEFAULT"
__nv_reservedSMEM_offset_0_alias:
	.zero		0
.nv.shared.reserved.0:
	.zero		64
	.weak		__nv_reservedSMEM_tcgen05_partition
	.type		__nv_reservedSMEM_tcgen05_partition,@object
	.size		__nv_reservedSMEM_tcgen05_partition,(.L_0 - __nv_reservedSMEM_tcgen05_partition)
__nv_reservedSMEM_tcgen05_partition:
	.zero		32
.L_0:


//--------------------- .nv.global                --------------------------
	.section	.nv.global,"aw",@nobits
.nv.global:
	.type		_ZN39_INTERNAL_5d29fa42_4_k_cu_5b5ff432_36074cute1_E,@object
	.size		_ZN39_INTERNAL_5d29fa42_4_k_cu_5b5ff432_36074cute1_E,(_ZN39_INTERNAL_5d29fa42_4_k_cu_5b5ff432_36074cuda3std3__45__cpo6cbeginE - _ZN39_INTERNAL_5d29fa42_4_k_cu_5b5ff432_36074cute1_E)
_ZN39_INTERNAL_5d29fa42_4_k_cu_5b5ff432_36074cute1_E:
	.zero		1
	.type		_ZN39_INTERNAL_5d29fa42_4_k_cu_5b5ff432_36074cuda3std3__45__cpo6cbeginE,@object
	.size		_ZN39_INTERNAL_5d29fa42_4_k_cu_5b5ff432_36074cuda3std3__45__cpo6cbeginE,(_ZN39_INTERNAL_5d29fa42_4_k_cu_5b5ff432_36074cuda3std3__48in_placeE - _ZN39_INTERNAL_5d29fa42_4_k_cu_5b5ff432_36074cuda3std3__45__cpo6cbeginE)
_ZN39_INTERNAL_5d29fa42_4_k_cu_5b5ff432_36074cuda3std3__45__cpo6cbeginE:
	.zero		1
	.type		_ZN39_INTERNAL_5d29fa42_4_k_cu_5b5ff432_36074cuda3std3__48in_placeE,@object
	.size		_ZN39_INTERNAL_5d29fa42_4_k_cu_5b5ff432_36074cuda3std3__48in_placeE,(_ZN39_INTERNAL_5d29fa42_4_k_cu_5b5ff432_36074cuda3std6ranges3__45__cpo9iter_moveE - _ZN39_INTERNAL_5d29fa42_4_k_cu_5b5ff432_36074cuda3std3__48in_placeE)
_ZN39_INTERNAL_5d29fa42_4_k_cu_5b5ff432_36074cuda3std3__48in_placeE:
	.zero		1
	.type		_ZN39_INTERNAL_5d29fa42_4_k_cu_5b5ff432_36074cuda3std6ranges3__45__cpo9iter_moveE,@object
	.size		_ZN39_INTERNAL_5d29fa42_4_k_cu_5b5ff432_36074cuda3std6ranges3__45__cpo9iter_moveE,(_ZN39_INTERNAL_5d29fa42_4_k_cu_5b5ff432_36074cuda3std3__45__cpo5beginE - _ZN39_INTERNAL_5d29fa42_4_k_cu_5b5ff432_36074cuda3std6ranges3__45__cpo9iter_moveE)
_ZN39_INTERNAL_5d29fa42_4_k_cu_5b5ff432_36074cuda3std6ranges3__45__cpo9iter_moveE:
	.zero		1
	.type		_ZN39_INTERNAL_5d29fa42_4_k_cu_5b5ff432_36074cuda3std3__45__cpo5beginE,@object
	.size		_ZN39_INTERNAL_5d29fa42_4_k_cu_5b5ff432_36074cuda3std3__45__cpo5beginE,(_ZN39_INTERNAL_5d29fa42_4_k_cu_5b5ff432_36074cuda3std3__441_GLOBAL__N__5d29fa42_4_k_cu_5b5ff432_36076ignoreE - _ZN39_INTERNAL_5d29fa42_4_k_cu_5b5ff432_36074cuda3std3__45__cpo5beginE)
_ZN39_INTERNAL_5d29fa42_4_k_cu_5b5ff432_36074cuda3std3__45__cpo5beginE:
	.zero		1
	.type		_ZN39_INTERNAL_5d29fa42_4_k_cu_5b5ff432_36074cuda3std3__441_GLOBAL__N__5d29fa42_4_k_cu_5b5ff432_36076ignoreE,@object
	.size		_ZN39_INTERNAL_5d29fa42_4_k_cu_5b5ff432_36074cuda3std3__441_GLOBAL__N__5d29fa42_4_k_cu_5b5ff432_36076ignoreE,(_ZN39_INTERNAL_5d29fa42_4_k_cu_5b5ff432_36074cute7productE - _ZN39_INTERNAL_5d29fa42_4_k_cu_5b5ff432_36074cuda3std3__441_GLOBAL__N__5d29fa42_4_k_cu_5b5ff432_36076ignoreE)
_ZN39_INTERNAL_5d29fa42_4_k_cu_5b5ff432_36074cuda3std3__441_GLOBAL__N__5d29fa42_4_k_cu_5b5ff432_36076ignoreE:
	.zero		1
	.type		_ZN39_INTERNAL_5d29fa42_4_k_cu_5b5ff432_36074cute7productE,@object
	.size		_ZN39_INTERNAL_5d29fa42_4_k_cu_5b5ff432_36074cute7productE,(_ZN39_INTERNAL_5d29fa42_4_k_cu_5b5ff432_36074cuda3std3__45__cpo3endE - _ZN39_INTERNAL_5d29fa42_4_k_cu_5b5ff432_36074cute7productE)
_ZN39_INTERNAL_5d29fa42_4_k_cu_5b5ff432_36074cute7productE:
	.zero		1
	.type		_ZN39_INTERNAL_5d29fa42_4_k_cu_5b5ff432_36074cuda3std3__45__cpo3endE,@object
	.size		_ZN39_INTERNAL_5d29fa42_4_k_cu_5b5ff432_36074cuda3std3__45__cpo3endE,(_ZN39_INTERNAL_5d29fa42_4_k_cu_5b5ff432_36074cuda3std3__419piecewise_constructE - _ZN39_INTERNAL_5d29fa42_4_k_cu_5b5ff432_36074cuda3std3__45__cpo3endE)
_ZN39_INTERNAL_5d29fa42_4_k_cu_5b5ff432_36074cuda3std3__45__cpo3endE:
	.zero		1
	.type		_ZN39_INTERNAL_5d29fa42_4_k_cu_5b5ff432_36074cuda3std3__419piecewise_constructE,@object
	.size		_ZN39_INTERNAL_5d29fa42_4_k_cu_5b5ff432_36074cuda3std3__419piecewise_constructE,(_ZN39_INTERNAL_5d29fa42_4_k_cu_5b5ff432_36074cuda3std3__45__cpo4cendE - _ZN39_INTERNAL_5d29fa42_4_k_cu_5b5ff432_36074cuda3std3__419piecewise_constructE)
_ZN39_INTERNAL_5d29fa42_4_k_cu_5b5ff432_36074cuda3std3__419piecewise_constructE:
	.zero		1
	.type		_ZN39_INTERNAL_5d29fa42_4_k_cu_5b5ff432_36074cuda3std3__45__cpo4cendE,@object
	.size		_ZN39_INTERNAL_5d29fa42_4_k_cu_5b5ff432_36074cuda3std3__45__cpo4cendE,(_ZN39_INTERNAL_5d29fa42_4_k_cu_5b5ff432_36074cuda3std6ranges3__45__cpo4swapE - _ZN39_INTERNAL_5d29fa42_4_k_cu_5b5ff432_36074cuda3std3__45__cpo4cendE)
_ZN39_INTERNAL_5d29fa42_4_k_cu_5b5ff432_36074cuda3std3__45__cpo4cendE:
	.zero		1
	.type		_ZN39_INTERNAL_5d29fa42_4_k_cu_5b5ff432_36074cuda3std6ranges3__45__cpo4swapE,@object
	.size		_ZN39_INTERNAL_5d29fa42_4_k_cu_5b5ff432_36074cuda3std6ranges3__45__cpo4swapE,(.L_10 - _ZN39_INTERNAL_5d29fa42_4_k_cu_5b5ff432_36074cuda3std6ranges3__45__cpo4swapE)
_ZN39_INTERNAL_5d29fa42_4_k_cu_5b5ff432_36074cuda3std6ranges3__45__cpo4swapE:
	.zero		1
.L_10:


//--------------------- .nv.constant0._ZN7cutlass13device_kernelINS_4conv6kernel13ConvUniversalINS1_16ConvProblemShapeILNS1_8OperatorE0ELi2EEENS1_10collective14CollectiveConvINS1_47MainloopSm100TmaUmmaWarpSpecializedImplicitGemmILS5_0ELi8ELi2ELi1ELi2EN4cute5tupleIJNSA_1CILi2EEENSC_ILi1EEESE_EEEEENSB_IJNSC_ILi256EEENSC_ILi128EEENSB_IJNSC_ILi64EEEEEEEEENS_6half_tESM_NSA_8TiledMMAINSA_8MMA_AtomIJNSA_26SM100_MMA_F16BF16_2x1SM_SSISM_SM_fLi256ELi128ELNSA_4UMMA5MajorE0ELSR_0ELNSQ_7ScaleInE0ELSS_0EEEEEENSA_6LayoutINSB_IJSE_SE_SE_EEENSB_IJNSC_ILi0EEESX_SX_EEEEENSB_IJNSA_10UnderscoreES10_S10_EEEEENS7_6detail27Sm100ImplicitGemmTileTraitsINSA_25SM100_TMA_2SM_LOAD_IM2COLENSA_14ComposedLayoutINSA_7SwizzleILi3ELi4ELi3EEENSA_18smem_ptr_flag_bitsILi16EEENSV_INSB_IJNSC_ILi8EEESJ_EEENSB_IJSJ_SE_EEEEEEEvEENS14_INSA_18SM100_TMA_2SM_LOADES1F_vEEEENS_8epilogue10collective18CollectiveEpilogueINS1K_23Sm100TmaWarpSpecializedILi4ELi2ELi32ELb1ELb0EEEJNSB_IJSI_SI_SK_EEENSB_IJNSV_ISI_SE_EENSV_INSC_ILi32EEESE_EEEEESM_NSB_IJNSB_IJlllEEESE_SX_EEESM_S1V_NS1K_6fusion15FusionCallbacksIS1O_NS1W_17LinearCombinationISM_fSM_fLNS_15FloatRoundStyleE2EEES1P_S1T_JEEENSA_5SM1004TMEM4LOAD26SM100_TMEM_LOAD_32dp32b32xENSA_20SM90_TMA_LOAD_IM2COLENS16_INS17_ILi2ELi4ELi3EEES1A_NSV_INSB_IJS1B_S1R_EEENSB_IJS1R_SE_EEEEEEENSA_39AutoVectorizingCopyWithAssumedAlignmentILi128EEENSA_21SM90_TMA_STORE_IM2COLES2B_S2D_S2D_EEEvvEEEEvNT_6ParamsE --------------------------
	.section	.nv.constant0._ZN7cutlass13device_kernelINS_4conv6kernel13ConvUniversalINS1_16ConvProblemShapeILNS1_8OperatorE0ELi2EEENS1_10collective14CollectiveConvINS1_47MainloopSm100TmaUmmaWarpSpecializedImplicitGemmILS5_0ELi8ELi2ELi1ELi2EN4cute5tupleIJNSA_1CILi2EEENSC_ILi1EEESE_EEEEENSB_IJNSC_ILi256EEENSC_ILi128EEENSB_IJNSC_ILi64EEEEEEEEENS_6half_tESM_NSA_8TiledMMAINSA_8MMA_AtomIJNSA_26SM100_MMA_F16BF16_2x1SM_SSISM_SM_fLi256ELi128ELNSA_4UMMA5MajorE0ELSR_0ELNSQ_7ScaleInE0ELSS_0EEEEEENSA_6LayoutINSB_IJSE_SE_SE_EEENSB_IJNSC_ILi0EEESX_SX_EEEEENSB_IJNSA_10UnderscoreES10_S10_EEEEENS7_6detail27Sm100ImplicitGemmTileTraitsINSA_25SM100_TMA_2SM_LOAD_IM2COLENSA_14ComposedLayoutINSA_7SwizzleILi3ELi4ELi3EEENSA_18smem_ptr_flag_bitsILi16EEENSV_INSB_IJNSC_ILi8EEESJ_EEENSB_IJSJ_SE_EEEEEEEvEENS14_INSA_18SM100_TMA_2SM_LOADES1F_vEEEENS_8epilogue10collective18CollectiveEpilogueINS1K_23Sm100TmaWarpSpecializedILi4ELi2ELi32ELb1ELb0EEEJNSB_IJSI_SI_SK_EEENSB_IJNSV_ISI_SE_EENSV_INSC_ILi32EEESE_EEEEESM_NSB_IJNSB_IJlllEEESE_SX_EEESM_S1V_NS1K_6fusion15FusionCallbacksIS1O_NS1W_17LinearCombinationISM_fSM_fLNS_15FloatRoundStyleE2EEES1P_S1T_JEEENSA_5SM1004TMEM4LOAD26SM100_TMEM_LOAD_32dp32b32xENSA_20SM90_TMA_LOAD_IM2COLENS16_INS17_ILi2ELi4ELi3EEES1A_NSV_INSB_IJS1B_S1R_EEENSB_IJS1R_SE_EEEEEEENSA_39AutoVectorizingCopyWithAssumedAlignmentILi128EEENSA_21SM90_TMA_STORE_IM2COLES2B_S2D_S2D_EEEvvEEEEvNT_6ParamsE,"a",@progbits
	.sectionflags	@""
	.align	4
.nv.constant0._ZN7cutlass13device_kernelINS_4conv6kernel13ConvUniversalINS1_16ConvProblemShapeILNS1_8OperatorE0ELi2EEENS1_10collective14CollectiveConvINS1_47MainloopSm100TmaUmmaWarpSpecializedImplicitGemmILS5_0ELi8ELi2ELi1ELi2EN4cute5tupleIJNSA_1CILi2EEENSC_ILi1EEESE_EEEEENSB_IJNSC_ILi256EEENSC_ILi128EEENSB_IJNSC_ILi64EEEEEEEEENS_6half_tESM_NSA_8TiledMMAINSA_8MMA_AtomIJNSA_26SM100_MMA_F16BF16_2x1SM_SSISM_SM_fLi256ELi128ELNSA_4UMMA5MajorE0ELSR_0ELNSQ_7ScaleInE0ELSS_0EEEEEENSA_6LayoutINSB_IJSE_SE_SE_EEENSB_IJNSC_ILi0EEESX_SX_EEEEENSB_IJNSA_10UnderscoreES10_S10_EEEEENS7_6detail27Sm100ImplicitGemmTileTraitsINSA_25SM100_TMA_2SM_LOAD_IM2COLENSA_14ComposedLayoutINSA_7SwizzleILi3ELi4ELi3EEENSA_18smem_ptr_flag_bitsILi16EEENSV_INSB_IJNSC_ILi8EEESJ_EEENSB_IJSJ_SE_EEEEEEEvEENS14_INSA_18SM100_TMA_2SM_LOADES1F_vEEEENS_8epilogue10collective18CollectiveEpilogueINS1K_23Sm100TmaWarpSpecializedILi4ELi2ELi32ELb1ELb0EEEJNSB_IJSI_SI_SK_EEENSB_IJNSV_ISI_SE_EENSV_INSC_ILi32EEESE_EEEEESM_NSB_IJNSB_IJlllEEESE_SX_EEESM_S1V_NS1K_6fusion15FusionCallbacksIS1O_NS1W_17LinearCombinationISM_fSM_fLNS_15FloatRoundStyleE2EEES1P_S1T_JEEENSA_5SM1004TMEM4LOAD26SM100_TMEM_LOAD_32dp32b32xENSA_20SM90_TMA_LOAD_IM2COLENS16_INS17_ILi2ELi4ELi3EEES1A_NSV_INSB_IJS1B_S1R_EEENSB_IJS1R_SE_EEEEEEENSA_39AutoVectorizingCopyWithAssumedAlignmentILi128EEENSA_21SM90_TMA_STORE_IM2COLES2B_S2D_S2D_EEEvvEEEEvNT_6ParamsE:
	.zero		2944


//--------------------- SYMBOLS --------------------------

	.type		.nv.reservedSmem.offset0,@object
	.size		.nv.reservedSmem.offset0,0x4
	.type		.nv.reservedSmem.cap,@object
	.size		.nv.reservedSmem.cap,0x4
	.type		__assertfail,@function
